	.target	sm_100a

	.elftype	@"ET_EXEC"


//--------------------- .note.nv.tkinfo           --------------------------
	.section	.note.nv.tkinfo,"",@"SHT_NOTE"
	.sectionflags	@"SHF_NOTE_NV_TKINFO"
	.tkinfo
        /*0018*/ 	.word	0x00000002
        /*0030*/ 	.string	""
        /*0030*/ 	.string	"ptxas"
        /*0030*/ 	.string	"Cuda compilation tools, release 13.0, V13.0.88"
        /*0030*/ 	.string	"Build cuda_13.0.r13.0/compiler.36424714_0"
        /*0030*/ 	.string	"-arch sm_100a -m 64 "



//--------------------- .note.nv.cuinfo           --------------------------
	.section	.note.nv.cuinfo,"",@"SHT_NOTE"
	.sectionflags	@"SHF_NOTE_NV_CUINFO"
        /*0018*/ 	.short	0x0002
        /*001a*/ 	.short	0x0064
        /*001c*/ 	.short	0x0082
	.zero		2


//--------------------- .nv.info                  --------------------------
	.section	.nv.info,"",@"SHT_CUDA_INFO"
	.align	4


	//----- nvinfo : EIATTR_REGCOUNT
	.align		4
        /*0000*/ 	.byte	0x04, 0x2f
        /*0002*/ 	.short	(.L_19 - .L_18)
	.align		4
.L_18:
        /*0004*/ 	.word	index@(_ZN7cutlass13device_kernelINS_4gemm6kernel13GemmUniversalIN4cute5tupleIJiiiiEEENS1_10collective13CollectiveMmaINS1_35MainloopSm100TmaUmmaWarpSpecializedILi5ELi2ELi4ENS5_IJNS4_1CILi2EEENSA_ILi1EEESC_EEEEENS5_IJNSA_ILi64EEESF_SF_EEENS_10bfloat16_tENS5_IJlSC_lEEESH_SI_NS4_8TiledMMAINS4_8MMA_AtomIJNS4_20SM100_MMA_F16BF16_SSISH_SH_fLi64ELi64ELNS4_4UMMA5MajorE0ELSN_0ELNSM_7ScaleInE0ELSO_0EEEEEENS4_6LayoutINS5_IJSC_SC_SC_EEENS5_IJNSA_ILi0EEEST_ST_EEEEENS5_IJNS4_10UnderscoreESW_SW_EEEEENS4_13SM90_TMA_LOADENS4_14ComposedLayoutINS4_7SwizzleILi3ELi4ELi3EEENS4_18smem_ptr_flag_bitsILi16EEENSR_INS5_IJNSA_ILi8EEESF_EEENS5_IJSF_SC_EEEEEEEvNS4_8identityENS4_23SM90_TMA_LOAD_MULTICASTES19_vS1A_EENS_8epilogue10collective18CollectiveEpilogueINS1D_23Sm100TmaWarpSpecializedILi3ELi2ELi16ELb1ELb0EEEJSG_NS5_IJNSR_ISF_SC_EENSR_INSA_ILi32EEESC_EEEEESH_SI_SH_SI_NS1D_6fusion15FusionCallbacksIS1H_NS1M_17LinearCombinationISH_fSH_fLNS_15FloatRoundStyleE2EEESG_S1L_JEEENS4_5SM1004TMEM4LOAD26SM100_TMEM_LOAD_16dp256b4xESZ_NS10_INS11_ILi2ELi4ELi3EEES14_NSR_INS5_IJS15_S1J_EEENS5_IJS1J_SC_EEEEEEENS4_17SM75_U32x4_LDSM_NENS4_14SM90_TMA_STOREES20_NS4_17SM90_U32x4_STSM_NENS4_39AutoVectorizingCopyWithAssumedAlignmentILi128EEEEEEvvEEEEvNT_6ParamsE)
        /*0008*/ 	.word	0x00000045


	//----- nvinfo : EIATTR_FRAME_SIZE
	.align		4
.L_19:
        /*000c*/ 	.byte	0x04, 0x11
        /*000e*/ 	.short	(.L_21 - .L_20)
	.align		4
.L_20:
        /*0010*/ 	.word	index@($__internal_2_$__cuda_sm10x_tcgen05_guardrail_trap_unallocated_columns_being_dealloced)
        /*0014*/ 	.word	0x00000000


	//----- nvinfo : EIATTR_FRAME_SIZE
	.align		4
.L_21:
        /*0018*/ 	.byte	0x04, 0x11
        /*001a*/ 	.short	(.L_23 - .L_22)
	.align		4
.L_22:
        /*001c*/ 	.word	index@($__internal_1_$__cuda_sm10x_tcgen05_guardrail_trap_phase_invalid_during_alloc)
        /*0020*/ 	.word	0x00000000


	//----- nvinfo : EIATTR_FRAME_SIZE
	.align		4
.L_23:
        /*0024*/ 	.byte	0x04, 0x11
        /*0026*/ 	.short	(.L_25 - .L_24)
	.align		4
.L_24:
        /*0028*/ 	.word	index@($__internal_0_$__cuda_sm10x_tcgen05_guardrail_trap_col_being_dealloced_not_returned_by_alloc)
        /*002c*/ 	.word	0x00000000


	//----- nvinfo : EIATTR_FRAME_SIZE
	.align		4
.L_25:
        /*0030*/ 	.byte	0x04, 0x11
        /*0032*/ 	.short	(.L_27 - .L_26)
	.align		4
.L_26:
        /*0034*/ 	.word	index@(_ZN7cutlass13device_kernelINS_4gemm6kernel13GemmUniversalIN4cute5tupleIJiiiiEEENS1_10collective13CollectiveMmaINS1_35MainloopSm100TmaUmmaWarpSpecializedILi5ELi2ELi4ENS5_IJNS4_1CILi2EEENSA_ILi1EEESC_EEEEENS5_IJNSA_ILi64EEESF_SF_EEENS_10bfloat16_tENS5_IJlSC_lEEESH_SI_NS4_8TiledMMAINS4_8MMA_AtomIJNS4_20SM100_MMA_F16BF16_SSISH_SH_fLi64ELi64ELNS4_4UMMA5MajorE0ELSN_0ELNSM_7ScaleInE0ELSO_0EEEEEENS4_6LayoutINS5_IJSC_SC_SC_EEENS5_IJNSA_ILi0EEEST_ST_EEEEENS5_IJNS4_10UnderscoreESW_SW_EEEEENS4_13SM90_TMA_LOADENS4_14ComposedLayoutINS4_7SwizzleILi3ELi4ELi3EEENS4_18smem_ptr_flag_bitsILi16EEENSR_INS5_IJNSA_ILi8EEESF_EEENS5_IJSF_SC_EEEEEEEvNS4_8identityENS4_23SM90_TMA_LOAD_MULTICASTES19_vS1A_EENS_8epilogue10collective18CollectiveEpilogueINS1D_23Sm100TmaWarpSpecializedILi3ELi2ELi16ELb1ELb0EEEJSG_NS5_IJNSR_ISF_SC_EENSR_INSA_ILi32EEESC_EEEEESH_SI_SH_SI_NS1D_6fusion15FusionCallbacksIS1H_NS1M_17LinearCombinationISH_fSH_fLNS_15FloatRoundStyleE2EEESG_S1L_JEEENS4_5SM1004TMEM4LOAD26SM100_TMEM_LOAD_16dp256b4xESZ_NS10_INS11_ILi2ELi4ELi3EEES14_NSR_INS5_IJS15_S1J_EEENS5_IJS1J_SC_EEEEEEENS4_17SM75_U32x4_LDSM_NENS4_14SM90_TMA_STOREES20_NS4_17SM90_U32x4_STSM_NENS4_39AutoVectorizingCopyWithAssumedAlignmentILi128EEEEEEvvEEEEvNT_6ParamsE)
        /*0038*/ 	.word	0x00000000


	//----- nvinfo : EIATTR_MIN_STACK_SIZE
	.align		4
.L_27:
        /*003c*/ 	.byte	0x04, 0x12
        /*003e*/ 	.short	(.L_29 - .L_28)
	.align		4
.L_28:
        /*0040*/ 	.word	index@(_ZN7cutlass13device_kernelINS_4gemm6kernel13GemmUniversalIN4cute5tupleIJiiiiEEENS1_10collective13CollectiveMmaINS1_35MainloopSm100TmaUmmaWarpSpecializedILi5ELi2ELi4ENS5_IJNS4_1CILi2EEENSA_ILi1EEESC_EEEEENS5_IJNSA_ILi64EEESF_SF_EEENS_10bfloat16_tENS5_IJlSC_lEEESH_SI_NS4_8TiledMMAINS4_8MMA_AtomIJNS4_20SM100_MMA_F16BF16_SSISH_SH_fLi64ELi64ELNS4_4UMMA5MajorE0ELSN_0ELNSM_7ScaleInE0ELSO_0EEEEEENS4_6LayoutINS5_IJSC_SC_SC_EEENS5_IJNSA_ILi0EEEST_ST_EEEEENS5_IJNS4_10UnderscoreESW_SW_EEEEENS4_13SM90_TMA_LOADENS4_14ComposedLayoutINS4_7SwizzleILi3ELi4ELi3EEENS4_18smem_ptr_flag_bitsILi16EEENSR_INS5_IJNSA_ILi8EEESF_EEENS5_IJSF_SC_EEEEEEEvNS4_8identityENS4_23SM90_TMA_LOAD_MULTICASTES19_vS1A_EENS_8epilogue10collective18CollectiveEpilogueINS1D_23Sm100TmaWarpSpecializedILi3ELi2ELi16ELb1ELb0EEEJSG_NS5_IJNSR_ISF_SC_EENSR_INSA_ILi32EEESC_EEEEESH_SI_SH_SI_NS1D_6fusion15FusionCallbacksIS1H_NS1M_17LinearCombinationISH_fSH_fLNS_15FloatRoundStyleE2EEESG_S1L_JEEENS4_5SM1004TMEM4LOAD26SM100_TMEM_LOAD_16dp256b4xESZ_NS10_INS11_ILi2ELi4ELi3EEES14_NSR_INS5_IJS15_S1J_EEENS5_IJS1J_SC_EEEEEEENS4_17SM75_U32x4_LDSM_NENS4_14SM90_TMA_STOREES20_NS4_17SM90_U32x4_STSM_NENS4_39AutoVectorizingCopyWithAssumedAlignmentILi128EEEEEEvvEEEEvNT_6ParamsE)
        /*0044*/ 	.word	0x00000000
.L_29:


//--------------------- .nv.compat                --------------------------
	.section	.nv.compat,"",@"SHT_CUDA_COMPAT_INFO"
	.align	4
        /*0000*/ 	.byte	0x02, 0x09, 0x01, 0x00, 0x02, 0x02, 0x02, 0x00, 0x02, 0x05, 0x05, 0x00, 0x03, 0x07, 0x01, 0x01
        /*0010*/ 	.byte	0x02, 0x03, 0x01, 0x00, 0x02, 0x06, 0x01, 0x00, 0x04, 0x0b, 0x08, 0x00, 0x09, 0x00, 0x00, 0x00
        /*0020*/ 	.byte	0x00, 0x00, 0x00, 0x00


//--------------------- .nv.info._ZN7cutlass13device_kernelINS_4gemm6kernel13GemmUniversalIN4cute5tupleIJiiiiEEENS1_10collective13CollectiveMmaINS1_35MainloopSm100TmaUmmaWarpSpecializedILi5ELi2ELi4ENS5_IJNS4_1CILi2EEENSA_ILi1EEESC_EEEEENS5_IJNSA_ILi64EEESF_SF_EEENS_10bfloat16_tENS5_IJlSC_lEEESH_SI_NS4_8TiledMMAINS4_8MMA_AtomIJNS4_20SM100_MMA_F16BF16_SSISH_SH_fLi64ELi64ELNS4_4UMMA5MajorE0ELSN_0ELNSM_7ScaleInE0ELSO_0EEEEEENS4_6LayoutINS5_IJSC_SC_SC_EEENS5_IJNSA_ILi0EEEST_ST_EEEEENS5_IJNS4_10UnderscoreESW_SW_EEEEENS4_13SM90_TMA_LOADENS4_14ComposedLayoutINS4_7SwizzleILi3ELi4ELi3EEENS4_18smem_ptr_flag_bitsILi16EEENSR_INS5_IJNSA_ILi8EEESF_EEENS5_IJSF_SC_EEEEEEEvNS4_8identityENS4_23SM90_TMA_LOAD_MULTICASTES19_vS1A_EENS_8epilogue10collective18CollectiveEpilogueINS1D_23Sm100TmaWarpSpecializedILi3ELi2ELi16ELb1ELb0EEEJSG_NS5_IJNSR_ISF_SC_EENSR_INSA_ILi32EEESC_EEEEESH_SI_SH_SI_NS1D_6fusion15FusionCallbacksIS1H_NS1M_17LinearCombinationISH_fSH_fLNS_15FloatRoundStyleE2EEESG_S1L_JEEENS4_5SM1004TMEM4LOAD26SM100_TMEM_LOAD_16dp256b4xESZ_NS10_INS11_ILi2ELi4ELi3EEES14_NSR_INS5_IJS15_S1J_EEENS5_IJS1J_SC_EEEEEEENS4_17SM75_U32x4_LDSM_NENS4_14SM90_TMA_STOREES20_NS4_17SM90_U32x4_STSM_NENS4_39AutoVectorizingCopyWithAssumedAlignmentILi128EEEEEEvvEEEEvNT_6ParamsE --------------------------
	.section	.nv.info._ZN7cutlass13device_kernelINS_4gemm6kernel13GemmUniversalIN4cute5tupleIJiiiiEEENS1_10collective13CollectiveMmaINS1_35MainloopSm100TmaUmmaWarpSpecializedILi5ELi2ELi4ENS5_IJNS4_1CILi2EEENSA_ILi1EEESC_EEEEENS5_IJNSA_ILi64EEESF_SF_EEENS_10bfloat16_tENS5_IJlSC_lEEESH_SI_NS4_8TiledMMAINS4_8MMA_AtomIJNS4_20SM100_MMA_F16BF16_SSISH_SH_fLi64ELi64ELNS4_4UMMA5MajorE0ELSN_0ELNSM_7ScaleInE0ELSO_0EEEEEENS4_6LayoutINS5_IJSC_SC_SC_EEENS5_IJNSA_ILi0EEEST_ST_EEEEENS5_IJNS4_10UnderscoreESW_SW_EEEEENS4_13SM90_TMA_LOADENS4_14ComposedLayoutINS4_7SwizzleILi3ELi4ELi3EEENS4_18smem_ptr_flag_bitsILi16EEENSR_INS5_IJNSA_ILi8EEESF_EEENS5_IJSF_SC_EEEEEEEvNS4_8identityENS4_23SM90_TMA_LOAD_MULTICASTES19_vS1A_EENS_8epilogue10collective18CollectiveEpilogueINS1D_23Sm100TmaWarpSpecializedILi3ELi2ELi16ELb1ELb0EEEJSG_NS5_IJNSR_ISF_SC_EENSR_INSA_ILi32EEESC_EEEEESH_SI_SH_SI_NS1D_6fusion15FusionCallbacksIS1H_NS1M_17LinearCombinationISH_fSH_fLNS_15FloatRoundStyleE2EEESG_S1L_JEEENS4_5SM1004TMEM4LOAD26SM100_TMEM_LOAD_16dp256b4xESZ_NS10_INS11_ILi2ELi4ELi3EEES14_NSR_INS5_IJS15_S1J_EEENS5_IJS1J_SC_EEEEEEENS4_17SM75_U32x4_LDSM_NENS4_14SM90_TMA_STOREES20_NS4_17SM90_U32x4_STSM_NENS4_39AutoVectorizingCopyWithAssumedAlignmentILi128EEEEEEvvEEEEvNT_6ParamsE,"",@"SHT_CUDA_INFO"
	.sectionflags	@""
	.align	4


	//----- nvinfo : EIATTR_CUDA_API_VERSION
	.align		4
        /*0000*/ 	.byte	0x04, 0x37
        /*0002*/ 	.short	(.L_31 - .L_30)
.L_30:
        /*0004*/ 	.word	0x00000082


	//----- nvinfo : EIATTR_KPARAM_INFO
	.align		4
.L_31:
        /*0008*/ 	.byte	0x04, 0x17
        /*000a*/ 	.short	(.L_33 - .L_32)
.L_32:
        /*000c*/ 	.word	0x00000000
        /*0010*/ 	.short	0x0000
        /*0012*/ 	.short	0x0000
        /*0014*/ 	.byte	0x00, 0xf0, 0x01, 0x20


	//----- nvinfo : EIATTR_AT_ENTRY_FRAGMENTS
	.align		4
.L_33:
        /*0018*/ 	.byte	0x04, 0x4f
        /*001a*/ 	.short	(.L_35 - .L_34)


	//   ....[0]....
.L_34:
        /*001c*/ 	.word	0x00000006


	//----- nvinfo : EIATTR_RESERVED_SMEM_USED
	.align		4
.L_35:
        /*0020*/ 	.byte	0x01, 0x41
	.zero		2


	//----- nvinfo : EIATTR_SPARSE_MMA_MASK
	.align		4
        /*0024*/ 	.byte	0x03, 0x50
        /*0026*/ 	.short	0x0000


	//----- nvinfo : EIATTR_TCGEN05_1CTA_USED
	.align		4
        /*0028*/ 	.byte	0x01, 0x51
	.zero		2


	//----- nvinfo : EIATTR_MAXREG_COUNT
	.align		4
        /*002c*/ 	.byte	0x03, 0x1b
        /*002e*/ 	.short	0x00ff


	//----- nvinfo : EIATTR_NUM_BARRIERS
	.align		4
        /*0030*/ 	.byte	0x02, 0x4c
        /*0032*/ 	.byte	0x07
	.zero		1


	//----- nvinfo : EIATTR_EXTERNS
	.align		4
        /*0034*/ 	.byte	0x04, 0x0f
        /*0036*/ 	.short	(.L_37 - .L_36)


	//   ....[0]....
	.align		4
.L_36:
        /*0038*/ 	.word	index@(__assertfail)


	//----- nvinfo : EIATTR_MERCURY_ISA_VERSION
	.align		4
.L_37:
        /*003c*/ 	.byte	0x03, 0x5f
        /*003e*/ 	.short	0x0101


	//----- nvinfo : EIATTR_INT_WARP_WIDE_INSTR_OFFSETS
	.align		4
        /*0040*/ 	.byte	0x04, 0x31
        /*0042*/ 	.short	(.L_39 - .L_38)


	//   ....[0]....
.L_38:
        /*0044*/ 	.word	0x00003d70


	//   ....[1]....
        /*0048*/ 	.word	0x00003da0


	//   ....[2]....
        /*004c*/ 	.word	0x00003dc0


	//   ....[3]....
        /*0050*/ 	.word	0x00004940


	//   ....[4]....
        /*0054*/ 	.word	0x00004a60


	//   ....[5]....
        /*0058*/ 	.word	0x00004bb0


	//   ....[6]....
        /*005c*/ 	.word	0x00004cd0


	//----- nvinfo : EIATTR_COOP_GROUP_MASK_REGIDS
	.align		4
.L_39:
        /*0060*/ 	.byte	0x04, 0x29
        /*0062*/ 	.short	(.L_41 - .L_40)


	//   ....[0]....
.L_40:
        /*0064*/ 	.word	0xffffffff


	//   ....[1]....
        /*0068*/ 	.word	0xffffffff


	//   ....[2]....
        /*006c*/ 	.word	0xffffffff


	//   ....[3]....
        /*0070*/ 	.word	0xffffffff


	//   ....[4]....
        /*0074*/ 	.word	0xffffffff


	//   ....[5]....
        /*0078*/ 	.word	0xffffffff


	//   ....[6]....
        /*007c*/ 	.word	0xffffffff


	//   ....[7]....
        /*0080*/ 	.word	0xffffffff


	//   ....[8]....
        /*0084*/ 	.word	0xffffffff


	//   ....[9]....
        /*0088*/ 	.word	0xffffffff


	//   ....[10]....
        /*008c*/ 	.word	0xffffffff


	//   ....[11]....
        /*0090*/ 	.word	0xffffffff


	//   ....[12]....
        /*0094*/ 	.word	0xffffffff


	//   ....[13]....
        /*0098*/ 	.word	0xffffffff


	//----- nvinfo : EIATTR_COOP_GROUP_INSTR_OFFSETS
	.align		4
.L_41:
        /*009c*/ 	.byte	0x04, 0x28
        /*009e*/ 	.short	(.L_43 - .L_42)


	//   ....[0]....
.L_42:
        /*00a0*/ 	.word	0x00000080


	//   ....[1]....
        /*00a4*/ 	.word	0x000004f0


	//   ....[2]....
        /*00a8*/ 	.word	0x000006b0


	//   ....[3]....
        /*00ac*/ 	.word	0x00000830


	//   ....[4]....
        /*00b0*/ 	.word	0x00000930


	//   ....[5]....
        /*00b4*/ 	.word	0x00000aa0


	//   ....[6]....
        /*00b8*/ 	.word	0x00000c40


	//   ....[7]....
        /*00bc*/ 	.word	0x00000df0


	//   ....[8]....
        /*00c0*/ 	.word	0x00002010


	//   ....[9]....
        /*00c4*/ 	.word	0x00002f60


	//   ....[10]....
        /*00c8*/ 	.word	0x00003170


	//   ....[11]....
        /*00cc*/ 	.word	0x000031a0


	//   ....[12]....
        /*00d0*/ 	.word	0x00003c50


	//   ....[13]....
        /*00d4*/ 	.word	0x00003e80


	//----- nvinfo : EIATTR_VRC_CTA_INIT_COUNT
	.align		4
.L_43:
        /*00d8*/ 	.byte	0x02, 0x4a
        /*00da*/ 	.byte	0x80
	.zero		1


	//----- nvinfo : EIATTR_SYSCALL_OFFSETS
	.align		4
        /*00dc*/ 	.byte	0x04, 0x46
        /*00de*/ 	.short	(.L_45 - .L_44)


	//   ....[0]....
.L_44:
        /*00e0*/ 	.word	0x000059f0


	//   ....[1]....
        /*00e4*/ 	.word	0x00005ae0


	//   ....[2]....
        /*00e8*/ 	.word	0x00006320


	//   ....[3]....
        /*00ec*/ 	.word	0x00006c70


	//----- nvinfo : EIATTR_MBARRIER_INSTR_OFFSETS
	.align		4
.L_45:
        /*00f0*/ 	.byte	0x04, 0x39
        /*00f2*/ 	.short	(.L_47 - .L_46)


	//   ....[0]....
.L_46:
        /*00f4*/ 	.word	0x00000600
        /*00f8*/ 	.word	0x000000ff
        /*00fc*/ 	.word	0x00000000
        /*0100*/ 	.short	0x0100
        /*0102*/ 	.byte	0x04
	.zero		1


	//   ....[1]....
        /*0104*/ 	.word	0x00000610
        /*0108*/ 	.word	0x000000ff
        /*010c*/ 	.word	0x00000028
        /*0110*/ 	.short	0x0100
        /*0112*/ 	.byte	0x04
	.zero		1


	//   ....[2]....
        /*0114*/ 	.word	0x00000620
        /*0118*/ 	.word	0x000000ff
        /*011c*/ 	.word	0x00000008
        /*0120*/ 	.short	0x0100
        /*0122*/ 	.byte	0x04
	.zero		1


	//   ....[3]....
        /*0124*/ 	.word	0x00000630
        /*0128*/ 	.word	0x000000ff
        /*012c*/ 	.word	0x00000030
        /*0130*/ 	.short	0x0100
        /*0132*/ 	.byte	0x04
	.zero		1


	//   ....[4]....
        /*0134*/ 	.word	0x00000640
        /*0138*/ 	.word	0x000000ff
        /*013c*/ 	.word	0x00000010
        /*0140*/ 	.short	0x0100
        /*0142*/ 	.byte	0x04
	.zero		1


	//   ....[5]....
        /*0144*/ 	.word	0x00000650
        /*0148*/ 	.word	0x000000ff
        /*014c*/ 	.word	0x00000038
        /*0150*/ 	.short	0x0100
        /*0152*/ 	.byte	0x04
	.zero		1


	//   ....[6]....
        /*0154*/ 	.word	0x00000660
        /*0158*/ 	.word	0x000000ff
        /*015c*/ 	.word	0x00000018
        /*0160*/ 	.short	0x0100
        /*0162*/ 	.byte	0x04
	.zero		1


	//   ....[7]....
        /*0164*/ 	.word	0x00000670
        /*0168*/ 	.word	0x000000ff
        /*016c*/ 	.word	0x00000040
        /*0170*/ 	.short	0x0100
        /*0172*/ 	.byte	0x04
	.zero		1


	//   ....[8]....
        /*0174*/ 	.word	0x00000680
        /*0178*/ 	.word	0x000000ff
        /*017c*/ 	.word	0x00000020
        /*0180*/ 	.short	0x0100
        /*0182*/ 	.byte	0x04
	.zero		1


	//   ....[9]....
        /*0184*/ 	.word	0x00000690
        /*0188*/ 	.word	0x000000ff
        /*018c*/ 	.word	0x00000048
        /*0190*/ 	.short	0x0100
        /*0192*/ 	.byte	0x04
	.zero		1


	//   ....[10]....
        /*0194*/ 	.word	0x000007c0
        /*0198*/ 	.word	0x000000ff
        /*019c*/ 	.word	0x00000050
        /*01a0*/ 	.short	0x0100
        /*01a2*/ 	.byte	0x04
	.zero		1


	//   ....[11]....
        /*01a4*/ 	.word	0x000007d0
        /*01a8*/ 	.word	0x000000ff
        /*01ac*/ 	.word	0x00000068
        /*01b0*/ 	.short	0x0100
        /*01b2*/ 	.byte	0x04
	.zero		1


	//   ....[12]....
        /*01b4*/ 	.word	0x000007e0
        /*01b8*/ 	.word	0x000000ff
        /*01bc*/ 	.word	0x00000058
        /*01c0*/ 	.short	0x0100
        /*01c2*/ 	.byte	0x04
	.zero		1


	//   ....[13]....
        /*01c4*/ 	.word	0x000007f0
        /*01c8*/ 	.word	0x000000ff
        /*01cc*/ 	.word	0x00000070
        /*01d0*/ 	.short	0x0100
        /*01d2*/ 	.byte	0x04
	.zero		1


	//   ....[14]....
        /*01d4*/ 	.word	0x00000800
        /*01d8*/ 	.word	0x000000ff
        /*01dc*/ 	.word	0x00000060
        /*01e0*/ 	.short	0x0100
        /*01e2*/ 	.byte	0x04
	.zero		1


	//   ....[15]....
        /*01e4*/ 	.word	0x00000810
        /*01e8*/ 	.word	0x000000ff
        /*01ec*/ 	.word	0x00000078
        /*01f0*/ 	.short	0x0100
        /*01f2*/ 	.byte	0x04
	.zero		1


	//   ....[16]....
        /*01f4*/ 	.word	0x00000900
        /*01f8*/ 	.word	0x000000ff
        /*01fc*/ 	.word	0x00000080
        /*0200*/ 	.short	0x0100
        /*0202*/ 	.byte	0x06
	.zero		1


	//   ....[17]....
        /*0204*/ 	.word	0x00000910
        /*0208*/ 	.word	0x000000ff
        /*020c*/ 	.word	0x00000088
        /*0210*/ 	.short	0x0100
        /*0212*/ 	.byte	0x06
	.zero		1


	//   ....[18]....
        /*0214*/ 	.word	0x00000a50
        /*0218*/ 	.word	0x000000ff
        /*021c*/ 	.word	0x00000090
        /*0220*/ 	.short	0x0100
        /*0222*/ 	.byte	0x06
	.zero		1


	//   ....[19]....
        /*0224*/ 	.word	0x00000a60
        /*0228*/ 	.word	0x000000ff
        /*022c*/ 	.word	0x000000a0
        /*0230*/ 	.short	0x0100
        /*0232*/ 	.byte	0x06
	.zero		1


	//   ....[20]....
        /*0234*/ 	.word	0x00000a70
        /*0238*/ 	.word	0x000000ff
        /*023c*/ 	.word	0x00000098
        /*0240*/ 	.short	0x0100
        /*0242*/ 	.byte	0x06
	.zero		1


	//   ....[21]....
        /*0244*/ 	.word	0x00000a80
        /*0248*/ 	.word	0x000000ff
        /*024c*/ 	.word	0x000000a8
        /*0250*/ 	.short	0x0100
        /*0252*/ 	.byte	0x06
	.zero		1


	//   ....[22]....
        /*0254*/ 	.word	0x00000bb0
        /*0258*/ 	.word	0x000000ff
        /*025c*/ 	.word	0x000000b0
        /*0260*/ 	.short	0x0100
        /*0262*/ 	.byte	0x04
	.zero		1


	//   ....[23]....
        /*0264*/ 	.word	0x00000bc0
        /*0268*/ 	.word	0x000000ff
        /*026c*/ 	.word	0x000000d0
        /*0270*/ 	.short	0x0100
        /*0272*/ 	.byte	0x04
	.zero		1


	//   ....[24]....
        /*0274*/ 	.word	0x00000bd0
        /*0278*/ 	.word	0x000000ff
        /*027c*/ 	.word	0x000000b8
        /*0280*/ 	.short	0x0100
        /*0282*/ 	.byte	0x04
	.zero		1


	//   ....[25]....
        /*0284*/ 	.word	0x00000be0
        /*0288*/ 	.word	0x000000ff
        /*028c*/ 	.word	0x000000d8
        /*0290*/ 	.short	0x0100
        /*0292*/ 	.byte	0x04
	.zero		1


	//   ....[26]....
        /*0294*/ 	.word	0x00000bf0
        /*0298*/ 	.word	0x000000ff
        /*029c*/ 	.word	0x000000c0
        /*02a0*/ 	.short	0x0100
        /*02a2*/ 	.byte	0x04
	.zero		1


	//   ....[27]....
        /*02a4*/ 	.word	0x00000c00
        /*02a8*/ 	.word	0x000000ff
        /*02ac*/ 	.word	0x000000e0
        /*02b0*/ 	.short	0x0100
        /*02b2*/ 	.byte	0x04
	.zero		1


	//   ....[28]....
        /*02b4*/ 	.word	0x00000c10
        /*02b8*/ 	.word	0x000000ff
        /*02bc*/ 	.word	0x000000c8
        /*02c0*/ 	.short	0x0100
        /*02c2*/ 	.byte	0x04
	.zero		1


	//   ....[29]....
        /*02c4*/ 	.word	0x00000c20
        /*02c8*/ 	.word	0x000000ff
        /*02cc*/ 	.word	0x000000e8
        /*02d0*/ 	.short	0x0100
        /*02d2*/ 	.byte	0x04
	.zero		1


	//   ....[30]....
        /*02d4*/ 	.word	0x00000d10
        /*02d8*/ 	.word	0x000000ff
        /*02dc*/ 	.word	0x000000f0
        /*02e0*/ 	.short	0x0100
        /*02e2*/ 	.byte	0x04
	.zero		1


	//   ....[31]....
        /*02e4*/ 	.word	0x00000d20
        /*02e8*/ 	.word	0x000000ff
        /*02ec*/ 	.word	0x00000100
        /*02f0*/ 	.short	0x0100
        /*02f2*/ 	.byte	0x04
	.zero		1


	//   ....[32]....
        /*02f4*/ 	.word	0x00000d30
        /*02f8*/ 	.word	0x000000ff
        /*02fc*/ 	.word	0x000000f8
        /*0300*/ 	.short	0x0100
        /*0302*/ 	.byte	0x04
	.zero		1


	//   ....[33]....
        /*0304*/ 	.word	0x00000d40
        /*0308*/ 	.word	0x000000ff
        /*030c*/ 	.word	0x00000108
        /*0310*/ 	.short	0x0100
        /*0312*/ 	.byte	0x04
	.zero		1


	//   ....[34]....
        /*0314*/ 	.word	0x00001870
        /*0318*/ 	.word	0x00000000
        /*031c*/ 	.word	0x00000100
        /*0320*/ 	.short	0x010a
        /*0322*/ 	.byte	0xff
	.zero		1


	//   ....[35]....
        /*0324*/ 	.word	0x000018a0
        /*0328*/ 	.word	0x00000000
        /*032c*/ 	.word	0x000000f0
        /*0330*/ 	.short	0x0101
        /*0332*/ 	.byte	0xff
	.zero		1


	//   ....[36]....
        /*0334*/ 	.word	0x00001970
        /*0338*/ 	.word	0x000000ff
        /*033c*/ 	.word	0x00000028
        /*0340*/ 	.short	0x010a
        /*0342*/ 	.byte	0x04
	.zero		1


	//   ....[37]....
        /*0344*/ 	.word	0x000019f0
        /*0348*/ 	.word	0x000000ff
        /*034c*/ 	.word	0x00000028
        /*0350*/ 	.short	0x010a
        /*0352*/ 	.byte	0x21
	.zero		1


	//   ....[38]....
        /*0354*/ 	.word	0x00001b80
        /*0358*/ 	.word	0x000000ff
        /*035c*/ 	.word	0x00000028
        /*0360*/ 	.short	0x010a
        /*0362*/ 	.byte	0x08
	.zero		1


	//   ....[39]....
        /*0364*/ 	.word	0x00001cb0
        /*0368*/ 	.word	0x000000ff
        /*036c*/ 	.word	0x00000088
        /*0370*/ 	.short	0x0101
        /*0372*/ 	.byte	0x06
	.zero		1


	//   ....[40]....
        /*0374*/ 	.word	0x00001cd0
        /*0378*/ 	.word	0x000000ff
        /*037c*/ 	.word	0x00000028
        /*0380*/ 	.short	0x010a
        /*0382*/ 	.byte	0x04
	.zero		1


	//   ....[41]....
        /*0384*/ 	.word	0x00001d50
        /*0388*/ 	.word	0x000000ff
        /*038c*/ 	.word	0x00000028
        /*0390*/ 	.short	0x010a
        /*0392*/ 	.byte	0x11
	.zero		1


	//   ....[42]....
        /*0394*/ 	.word	0x00001f00
        /*0398*/ 	.word	0x000000ff
        /*039c*/ 	.word	0x00000028
        /*03a0*/ 	.short	0x010a
        /*03a2*/ 	.byte	0x07
	.zero		1


	//   ....[43]....
        /*03a4*/ 	.word	0x00002040
        /*03a8*/ 	.word	0x00000003
        /*03ac*/ 	.word	0x00000090
        /*03b0*/ 	.short	0x010a
        /*03b2*/ 	.byte	0xff
	.zero		1


	//   ....[44]....
        /*03b4*/ 	.word	0x00002190
        /*03b8*/ 	.word	0x00000000
        /*03bc*/ 	.word	0x00000000
        /*03c0*/ 	.short	0x0101
        /*03c2*/ 	.byte	0xff
	.zero		1


	//   ....[45]....
        /*03c4*/ 	.word	0x00002750
        /*03c8*/ 	.word	0x000000ff
        /*03cc*/ 	.word	0x00000000
        /*03d0*/ 	.short	0x010a
        /*03d2*/ 	.byte	0x04
	.zero		1


	//   ....[46]....
        /*03d4*/ 	.word	0x000027e0
        /*03d8*/ 	.word	0x000000ff
        /*03dc*/ 	.word	0x00000000
        /*03e0*/ 	.short	0x010a
        /*03e2*/ 	.byte	0x05
	.zero		1


	//   ....[47]....
        /*03e4*/ 	.word	0x00002870
        /*03e8*/ 	.word	0x000000ff
        /*03ec*/ 	.word	0x00000000
        /*03f0*/ 	.short	0x010a
        /*03f2*/ 	.byte	0x05
	.zero		1


	//   ....[48]....
        /*03f4*/ 	.word	0x00002900
        /*03f8*/ 	.word	0x000000ff
        /*03fc*/ 	.word	0x00000000
        /*0400*/ 	.short	0x010a
        /*0402*/ 	.byte	0x05
	.zero		1


	//   ....[49]....
        /*0404*/ 	.word	0x000029a0
        /*0408*/ 	.word	0x00000000
        /*040c*/ 	.word	0x00000000
        /*0410*/ 	.short	0x010a
        /*0412*/ 	.byte	0xff
	.zero		1


	//   ....[50]....
        /*0414*/ 	.word	0x00002ac0
        /*0418*/ 	.word	0x00000002
        /*041c*/ 	.word	0x000000f0
        /*0420*/ 	.short	0x010a
        /*0422*/ 	.byte	0xff
	.zero		1


	//   ....[51]....
        /*0424*/ 	.word	0x00002b30
        /*0428*/ 	.word	0x00000002
        /*042c*/ 	.word	0x00000000
        /*0430*/ 	.short	0x0101
        /*0432*/ 	.byte	0xff
	.zero		1


	//   ....[52]....
        /*0434*/ 	.word	0x00002b50
        /*0438*/ 	.word	0x000000ff
        /*043c*/ 	.word	0x000000a0
        /*0440*/ 	.short	0x010a
        /*0442*/ 	.byte	0x04
	.zero		1


	//   ....[53]....
        /*0444*/ 	.word	0x00002c70
        /*0448*/ 	.word	0x00000002
        /*044c*/ 	.word	0x00000090
        /*0450*/ 	.short	0x010a
        /*0452*/ 	.byte	0xff
	.zero		1


	//   ....[54]....
        /*0454*/ 	.word	0x00002d70
        /*0458*/ 	.word	0x00000002
        /*045c*/ 	.word	0x00000000
        /*0460*/ 	.short	0x0101
        /*0462*/ 	.byte	0xff
	.zero		1


	//   ....[55]....
        /*0464*/ 	.word	0x00002e00
        /*0468*/ 	.word	0x000000ff
        /*046c*/ 	.word	0x000000a0
        /*0470*/ 	.short	0x0106
        /*0472*/ 	.byte	0x04
	.zero		1


	//   ....[56]....
        /*0474*/ 	.word	0x00002e20
        /*0478*/ 	.word	0x000000ff
        /*047c*/ 	.word	0x000000a0
        /*0480*/ 	.short	0x010a
        /*0482*/ 	.byte	0x04
	.zero		1


	//   ....[57]....
        /*0484*/ 	.word	0x00002eb0
        /*0488*/ 	.word	0x000000ff
        /*048c*/ 	.word	0x000000a0
        /*0490*/ 	.short	0x0106
        /*0492*/ 	.byte	0x07
	.zero		1


	//   ....[58]....
        /*0494*/ 	.word	0x00002ef0
        /*0498*/ 	.word	0x00000000
        /*049c*/ 	.word	0x000000a0
        /*04a0*/ 	.short	0x010a
        /*04a2*/ 	.byte	0xff
	.zero		1


	//   ....[59]....
        /*04a4*/ 	.word	0x00003440
        /*04a8*/ 	.word	0x00000000
        /*04ac*/ 	.word	0x00000090
        /*04b0*/ 	.short	0x010a
        /*04b2*/ 	.byte	0xff
	.zero		1


	//   ....[60]....
        /*04b4*/ 	.word	0x00003540
        /*04b8*/ 	.word	0x00000003
        /*04bc*/ 	.word	0x00000000
        /*04c0*/ 	.short	0x0101
        /*04c2*/ 	.byte	0xff
	.zero		1


	//   ....[61]....
        /*04c4*/ 	.word	0x00003550
        /*04c8*/ 	.word	0x000000ff
        /*04cc*/ 	.word	0x00000000
        /*04d0*/ 	.short	0x010a
        /*04d2*/ 	.byte	0x04
	.zero		1


	//   ....[62]....
        /*04d4*/ 	.word	0x000035d0
        /*04d8*/ 	.word	0x000000ff
        /*04dc*/ 	.word	0x000000d0
        /*04e0*/ 	.short	0x010a
        /*04e2*/ 	.byte	0x1f
	.zero		1


	//   ....[63]....
        /*04e4*/ 	.word	0x000036b0
        /*04e8*/ 	.word	0x000000ff
        /*04ec*/ 	.word	0x00000000
        /*04f0*/ 	.short	0x010a
        /*04f2*/ 	.byte	0x05
	.zero		1


	//   ....[64]....
        /*04f4*/ 	.word	0x000037f0
        /*04f8*/ 	.word	0x000000ff
        /*04fc*/ 	.word	0x00000000
        /*0500*/ 	.short	0x010a
        /*0502*/ 	.byte	0x04
	.zero		1


	//   ....[65]....
        /*0504*/ 	.word	0x00003a80
        /*0508*/ 	.word	0x000000ff
        /*050c*/ 	.word	0x00000000
        /*0510*/ 	.short	0x010a
        /*0512*/ 	.byte	0x04
	.zero		1


	//   ....[66]....
        /*0514*/ 	.word	0x00003b10
        /*0518*/ 	.word	0x000000ff
        /*051c*/ 	.word	0x00000000
        /*0520*/ 	.short	0x010a
        /*0522*/ 	.byte	0x05
	.zero		1


	//   ....[67]....
        /*0524*/ 	.word	0x00003ba0
        /*0528*/ 	.word	0x000000ff
        /*052c*/ 	.word	0x00000000
        /*0530*/ 	.short	0x010a
        /*0532*/ 	.byte	0x05
	.zero		1


	//   ....[68]....
        /*0534*/ 	.word	0x00003c30
        /*0538*/ 	.word	0x000000ff
        /*053c*/ 	.word	0x00000000
        /*0540*/ 	.short	0x010a
        /*0542*/ 	.byte	0x04
	.zero		1


	//   ....[69]....
        /*0544*/ 	.word	0x00004110
        /*0548*/ 	.word	0x00000008
        /*054c*/ 	.word	0x00000090
        /*0550*/ 	.short	0x010a
        /*0552*/ 	.byte	0xff
	.zero		1


	//   ....[70]....
        /*0554*/ 	.word	0x00004280
        /*0558*/ 	.word	0x00000000
        /*055c*/ 	.word	0x00000000
        /*0560*/ 	.short	0x0101
        /*0562*/ 	.byte	0xff
	.zero		1


	//   ....[71]....
        /*0564*/ 	.word	0x00004750
        /*0568*/ 	.word	0x000000ff
        /*056c*/ 	.word	0x00000088
        /*0570*/ 	.short	0x010a
        /*0572*/ 	.byte	0x18
	.zero		1


	//   ....[72]....
        /*0574*/ 	.word	0x00004920
        /*0578*/ 	.word	0x000000ff
        /*057c*/ 	.word	0x00000068
        /*0580*/ 	.short	0x010a
        /*0582*/ 	.byte	0x04
	.zero		1


	//   ....[73]....
        /*0584*/ 	.word	0x00004b00
        /*0588*/ 	.word	0x000000ff
        /*058c*/ 	.word	0x00000050
        /*0590*/ 	.short	0x010b
        /*0592*/ 	.byte	0x04
	.zero		1


	//   ....[74]....
        /*0594*/ 	.word	0x00004b10
        /*0598*/ 	.word	0x000000ff
        /*059c*/ 	.word	0x00000000
        /*05a0*/ 	.short	0x0101
        /*05a2*/ 	.byte	0x07
	.zero		1


	//   ....[75]....
        /*05a4*/ 	.word	0x00004b20
        /*05a8*/ 	.word	0x000000ff
        /*05ac*/ 	.word	0x00000068
        /*05b0*/ 	.short	0x010a
        /*05b2*/ 	.byte	0x05
	.zero		1


	//   ....[76]....
        /*05b4*/ 	.word	0x00004d70
        /*05b8*/ 	.word	0x000000ff
        /*05bc*/ 	.word	0x00000050
        /*05c0*/ 	.short	0x010b
        /*05c2*/ 	.byte	0x05
	.zero		1


	//   ....[77]....
        /*05c4*/ 	.word	0x00004d80
        /*05c8*/ 	.word	0x000000ff
        /*05cc*/ 	.word	0x00000000
        /*05d0*/ 	.short	0x0101
        /*05d2*/ 	.byte	0x04
	.zero		1


	//   ....[78]....
        /*05d4*/ 	.word	0x00004dd0
        /*05d8*/ 	.word	0x000000ff
        /*05dc*/ 	.word	0x00000000
        /*05e0*/ 	.short	0x010a
        /*05e2*/ 	.byte	0x04
	.zero		1


	//   ....[79]....
        /*05e4*/ 	.word	0x00004e60
        /*05e8*/ 	.word	0x000000ff
        /*05ec*/ 	.word	0x00000000
        /*05f0*/ 	.short	0x010a
        /*05f2*/ 	.byte	0x05
	.zero		1


	//   ....[80]....
        /*05f4*/ 	.word	0x00004f00
        /*05f8*/ 	.word	0x00000000
        /*05fc*/ 	.word	0x00000000
        /*0600*/ 	.short	0x010a
        /*0602*/ 	.byte	0xff
	.zero		1


	//   ....[81]....
        /*0604*/ 	.word	0x00005260
        /*0608*/ 	.word	0x00000000
        /*060c*/ 	.word	0x00000090
        /*0610*/ 	.short	0x010a
        /*0612*/ 	.byte	0xff
	.zero		1


	//   ....[82]....
        /*0614*/ 	.word	0x00005330
        /*0618*/ 	.word	0x00000000
        /*061c*/ 	.word	0x00000000
        /*0620*/ 	.short	0x0101
        /*0622*/ 	.byte	0xff
	.zero		1


	//   ....[83]....
        /*0624*/ 	.word	0x00005f40
        /*0628*/ 	.word	0x00000002
        /*062c*/ 	.word	0x00000050
        /*0630*/ 	.short	0x010a
        /*0632*/ 	.byte	0xff
	.zero		1


	//   ....[84]....
        /*0634*/ 	.word	0x00005f80
        /*0638*/ 	.word	0x0000001b
        /*063c*/ 	.word	0x000000b0
        /*0640*/ 	.short	0x010a
        /*0642*/ 	.byte	0xff
	.zero		1


	//   ....[85]....
        /*0644*/ 	.word	0x00006070
        /*0648*/ 	.word	0x00000002
        /*064c*/ 	.word	0x00000050
        /*0650*/ 	.short	0x010a
        /*0652*/ 	.byte	0xff
	.zero		1


	//   ....[86]....
        /*0654*/ 	.word	0x00006200
        /*0658*/ 	.word	0x0000001b
        /*065c*/ 	.word	0x000000b0
        /*0660*/ 	.short	0x010a
        /*0662*/ 	.byte	0xff
	.zero		1


	//   ....[87]....
        /*0664*/ 	.word	0x000069d0
        /*0668*/ 	.word	0x00000000
        /*066c*/ 	.word	0x00000000
        /*0670*/ 	.short	0x0101
        /*0672*/ 	.byte	0xff
	.zero		1


	//   ....[88]....
        /*0674*/ 	.word	0x000069e0
        /*0678*/ 	.word	0x00000002
        /*067c*/ 	.word	0x00000050
        /*0680*/ 	.short	0x010a
        /*0682*/ 	.byte	0xff
	.zero		1


	//   ....[89]....
        /*0684*/ 	.word	0x00006aa0
        /*0688*/ 	.word	0x00000002
        /*068c*/ 	.word	0x00000050
        /*0690*/ 	.short	0x010a
        /*0692*/ 	.byte	0xff
	.zero		1


	//   ....[90]....
        /*0694*/ 	.word	0x00006e40
        /*0698*/ 	.word	0x000000ff
        /*069c*/ 	.word	0x00000000
        /*06a0*/ 	.short	0x0101
        /*06a2*/ 	.byte	0x04
	.zero		1


	//   ....[91]....
        /*06a4*/ 	.word	0x000073a0
        /*06a8*/ 	.word	0x00000000
        /*06ac*/ 	.word	0x00000000
        /*06b0*/ 	.short	0x0101
        /*06b2*/ 	.byte	0xff
	.zero		1


	//   ....[92]....
        /*06b4*/ 	.word	0x00007650
        /*06b8*/ 	.word	0x000000ff
        /*06bc*/ 	.word	0x00000000
        /*06c0*/ 	.short	0x0101
        /*06c2*/ 	.byte	0x04
	.zero		1


	//   ....[93]....
        /*06c4*/ 	.word	0x00007670
        /*06c8*/ 	.word	0x00000000
        /*06cc*/ 	.word	0x00000100
        /*06d0*/ 	.short	0x010a
        /*06d2*/ 	.byte	0xff
	.zero		1


	//   ....[94]....
        /*06d4*/ 	.word	0x000076d0
        /*06d8*/ 	.word	0x00000000
        /*06dc*/ 	.word	0x00000028
        /*06e0*/ 	.short	0x010a
        /*06e2*/ 	.byte	0xff
	.zero		1


	//   ....[95]....
        /*06e4*/ 	.word	0x00007730
        /*06e8*/ 	.word	0x00000000
        /*06ec*/ 	.word	0x00000028
        /*06f0*/ 	.short	0x010a
        /*06f2*/ 	.byte	0xff
	.zero		1


	//   ....[96]....
        /*06f4*/ 	.word	0x00007780
        /*06f8*/ 	.word	0x00000003
        /*06fc*/ 	.word	0x00000090
        /*0700*/ 	.short	0x010a
        /*0702*/ 	.byte	0xff
	.zero		1


	//   ....[97]....
        /*0704*/ 	.word	0x000077e0
        /*0708*/ 	.word	0x00000000
        /*070c*/ 	.word	0x00000000
        /*0710*/ 	.short	0x010a
        /*0712*/ 	.byte	0xff
	.zero		1


	//   ....[98]....
        /*0714*/ 	.word	0x00007840
        /*0718*/ 	.word	0x00000000
        /*071c*/ 	.word	0x00000000
        /*0720*/ 	.short	0x010a
        /*0722*/ 	.byte	0xff
	.zero		1


	//   ....[99]....
        /*0724*/ 	.word	0x000078a0
        /*0728*/ 	.word	0x00000000
        /*072c*/ 	.word	0x00000000
        /*0730*/ 	.short	0x010a
        /*0732*/ 	.byte	0xff
	.zero		1


	//   ....[100]....
        /*0734*/ 	.word	0x00007900
        /*0738*/ 	.word	0x00000000
        /*073c*/ 	.word	0x00000000
        /*0740*/ 	.short	0x010a
        /*0742*/ 	.byte	0xff
	.zero		1


	//   ....[101]....
        /*0744*/ 	.word	0x00007950
        /*0748*/ 	.word	0x00000002
        /*074c*/ 	.word	0x000000f0
        /*0750*/ 	.short	0x010a
        /*0752*/ 	.byte	0xff
	.zero		1


	//   ....[102]....
        /*0754*/ 	.word	0x000079b0
        /*0758*/ 	.word	0x00000002
        /*075c*/ 	.word	0x000000a0
        /*0760*/ 	.short	0x010a
        /*0762*/ 	.byte	0xff
	.zero		1


	//   ....[103]....
        /*0764*/ 	.word	0x00007a00
        /*0768*/ 	.word	0x00000002
        /*076c*/ 	.word	0x00000090
        /*0770*/ 	.short	0x010a
        /*0772*/ 	.byte	0xff
	.zero		1


	//   ....[104]....
        /*0774*/ 	.word	0x00007a60
        /*0778*/ 	.word	0x00000000
        /*077c*/ 	.word	0x000000a0
        /*0780*/ 	.short	0x010a
        /*0782*/ 	.byte	0xff
	.zero		1


	//   ....[105]....
        /*0784*/ 	.word	0x00007ab0
        /*0788*/ 	.word	0x00000000
        /*078c*/ 	.word	0x00000090
        /*0790*/ 	.short	0x010a
        /*0792*/ 	.byte	0xff
	.zero		1


	//   ....[106]....
        /*0794*/ 	.word	0x00007b10
        /*0798*/ 	.word	0x00000002
        /*079c*/ 	.word	0x000000d0
        /*07a0*/ 	.short	0x010a
        /*07a2*/ 	.byte	0xff
	.zero		1


	//   ....[107]....
        /*07a4*/ 	.word	0x00007b70
        /*07a8*/ 	.word	0x00000000
        /*07ac*/ 	.word	0x00000000
        /*07b0*/ 	.short	0x010a
        /*07b2*/ 	.byte	0xff
	.zero		1


	//   ....[108]....
        /*07b4*/ 	.word	0x00007bd0
        /*07b8*/ 	.word	0x00000000
        /*07bc*/ 	.word	0x00000000
        /*07c0*/ 	.short	0x010a
        /*07c2*/ 	.byte	0xff
	.zero		1


	//   ....[109]....
        /*07c4*/ 	.word	0x00007c30
        /*07c8*/ 	.word	0x00000000
        /*07cc*/ 	.word	0x00000000
        /*07d0*/ 	.short	0x010a
        /*07d2*/ 	.byte	0xff
	.zero		1


	//   ....[110]....
        /*07d4*/ 	.word	0x00007c90
        /*07d8*/ 	.word	0x00000000
        /*07dc*/ 	.word	0x00000000
        /*07e0*/ 	.short	0x010a
        /*07e2*/ 	.byte	0xff
	.zero		1


	//   ....[111]....
        /*07e4*/ 	.word	0x00007cf0
        /*07e8*/ 	.word	0x00000000
        /*07ec*/ 	.word	0x00000000
        /*07f0*/ 	.short	0x010a
        /*07f2*/ 	.byte	0xff
	.zero		1


	//   ....[112]....
        /*07f4*/ 	.word	0x00007d40
        /*07f8*/ 	.word	0x00000008
        /*07fc*/ 	.word	0x00000090
        /*0800*/ 	.short	0x010a
        /*0802*/ 	.byte	0xff
	.zero		1


	//   ....[113]....
        /*0804*/ 	.word	0x00007da0
        /*0808*/ 	.word	0x00000000
        /*080c*/ 	.word	0x00000088
        /*0810*/ 	.short	0x010a
        /*0812*/ 	.byte	0xff
	.zero		1


	//   ....[114]....
        /*0814*/ 	.word	0x00007e00
        /*0818*/ 	.word	0x00000000
        /*081c*/ 	.word	0x00000068
        /*0820*/ 	.short	0x010a
        /*0822*/ 	.byte	0xff
	.zero		1


	//   ....[115]....
        /*0824*/ 	.word	0x00007e60
        /*0828*/ 	.word	0x00000002
        /*082c*/ 	.word	0x00000068
        /*0830*/ 	.short	0x010a
        /*0832*/ 	.byte	0xff
	.zero		1


	//   ....[116]....
        /*0834*/ 	.word	0x00007ec0
        /*0838*/ 	.word	0x00000000
        /*083c*/ 	.word	0x00000000
        /*0840*/ 	.short	0x010a
        /*0842*/ 	.byte	0xff
	.zero		1


	//   ....[117]....
        /*0844*/ 	.word	0x00007f20
        /*0848*/ 	.word	0x00000000
        /*084c*/ 	.word	0x00000000
        /*0850*/ 	.short	0x010a
        /*0852*/ 	.byte	0xff
	.zero		1


	//   ....[118]....
        /*0854*/ 	.word	0x00007f70
        /*0858*/ 	.word	0x00000000
        /*085c*/ 	.word	0x00000090
        /*0860*/ 	.short	0x010a
        /*0862*/ 	.byte	0xff
	.zero		1


	//   ....[119]....
        /*0864*/ 	.word	0x00007fc0
        /*0868*/ 	.word	0x00000002
        /*086c*/ 	.word	0x00000050
        /*0870*/ 	.short	0x010a
        /*0872*/ 	.byte	0xff
	.zero		1


	//   ....[120]....
        /*0874*/ 	.word	0x00008010
        /*0878*/ 	.word	0x0000001b
        /*087c*/ 	.word	0x000000b0
        /*0880*/ 	.short	0x010a
        /*0882*/ 	.byte	0xff
	.zero		1


	//   ....[121]....
        /*0884*/ 	.word	0x00008060
        /*0888*/ 	.word	0x00000002
        /*088c*/ 	.word	0x00000050
        /*0890*/ 	.short	0x010a
        /*0892*/ 	.byte	0xff
	.zero		1


	//----- nvinfo : EIATTR_NUM_MBARRIERS
	.align		4
.L_47:
        /*0894*/ 	.byte	0x03, 0x38
        /*0896*/ 	.short	0x0022


	//----- nvinfo : EIATTR_EXIT_INSTR_OFFSETS
	.align		4
        /*0898*/ 	.byte	0x04, 0x1c
        /*089a*/ 	.short	(.L_49 - .L_48)


	//   ....[0]....
.L_48:
        /*089c*/ 	.word	0x000029d0


	//   ....[1]....
        /*08a0*/ 	.word	0x00002ec0


	//   ....[2]....
        /*08a4*/ 	.word	0x00002f20


	//   ....[3]....
        /*08a8*/ 	.word	0x00003e90


	//   ....[4]....
        /*08ac*/ 	.word	0x00004f30


	//   ....[5]....
        /*08b0*/ 	.word	0x00004f70


	//   ....[6]....
        /*08b4*/ 	.word	0x00007540


	//   ....[7]....
        /*08b8*/ 	.word	0x000075c0


	//   ....[8]....
        /*08bc*/ 	.word	0x000075f0


	//   ....[9]....
        /*08c0*/ 	.word	0x00007660


	//----- nvinfo : EIATTR_MAX_THREADS
	.align		4
.L_49:
        /*08c4*/ 	.byte	0x04, 0x05
        /*08c6*/ 	.short	(.L_51 - .L_50)
.L_50:
        /*08c8*/ 	.word	0x00000100
        /*08cc*/ 	.word	0x00000001
        /*08d0*/ 	.word	0x00000001


	//----- nvinfo : EIATTR_CRS_STACK_SIZE
	.align		4
.L_51:
        /*08d4*/ 	.byte	0x04, 0x1e
        /*08d6*/ 	.short	(.L_53 - .L_52)
.L_52:
        /*08d8*/ 	.word	0x00000000


	//----- nvinfo : EIATTR_CBANK_PARAM_SIZE
	.align		4
.L_53:
        /*08dc*/ 	.byte	0x03, 0x19
        /*08de*/ 	.short	0x0800


	//----- nvinfo : EIATTR_PARAM_CBANK
	.align		4
        /*08e0*/ 	.byte	0x04, 0x0a
        /*08e2*/ 	.short	(.L_55 - .L_54)
	.align		4
.L_54:
        /*08e4*/ 	.word	index@(.nv.constant0._ZN7cutlass13device_kernelINS_4gemm6kernel13GemmUniversalIN4cute5tupleIJiiiiEEENS1_10collective13CollectiveMmaINS1_35MainloopSm100TmaUmmaWarpSpecializedILi5ELi2ELi4ENS5_IJNS4_1CILi2EEENSA_ILi1EEESC_EEEEENS5_IJNSA_ILi64EEESF_SF_EEENS_10bfloat16_tENS5_IJlSC_lEEESH_SI_NS4_8TiledMMAINS4_8MMA_AtomIJNS4_20SM100_MMA_F16BF16_SSISH_SH_fLi64ELi64ELNS4_4UMMA5MajorE0ELSN_0ELNSM_7ScaleInE0ELSO_0EEEEEENS4_6LayoutINS5_IJSC_SC_SC_EEENS5_IJNSA_ILi0EEEST_ST_EEEEENS5_IJNS4_10UnderscoreESW_SW_EEEEENS4_13SM90_TMA_LOADENS4_14ComposedLayoutINS4_7SwizzleILi3ELi4ELi3EEENS4_18smem_ptr_flag_bitsILi16EEENSR_INS5_IJNSA_ILi8EEESF_EEENS5_IJSF_SC_EEEEEEEvNS4_8identityENS4_23SM90_TMA_LOAD_MULTICASTES19_vS1A_EENS_8epilogue10collective18CollectiveEpilogueINS1D_23Sm100TmaWarpSpecializedILi3ELi2ELi16ELb1ELb0EEEJSG_NS5_IJNSR_ISF_SC_EENSR_INSA_ILi32EEESC_EEEEESH_SI_SH_SI_NS1D_6fusion15FusionCallbacksIS1H_NS1M_17LinearCombinationISH_fSH_fLNS_15FloatRoundStyleE2EEESG_S1L_JEEENS4_5SM1004TMEM4LOAD26SM100_TMEM_LOAD_16dp256b4xESZ_NS10_INS11_ILi2ELi4ELi3EEES14_NSR_INS5_IJS15_S1J_EEENS5_IJS1J_SC_EEEEEEENS4_17SM75_U32x4_LDSM_NENS4_14SM90_TMA_STOREES20_NS4_17SM90_U32x4_STSM_NENS4_39AutoVectorizingCopyWithAssumedAlignmentILi128EEEEEEvvEEEEvNT_6ParamsE)
        /*08e8*/ 	.short	0x0380
        /*08ea*/ 	.short	0x0800


	//----- nvinfo : EIATTR_SW_WAR
	.align		4
.L_55:
        /*08ec*/ 	.byte	0x04, 0x36
        /*08ee*/ 	.short	(.L_57 - .L_56)
.L_56:
        /*08f0*/ 	.word	0x00000008
.L_57:


//--------------------- .nv.callgraph             --------------------------
	.section	.nv.callgraph,"",@"SHT_CUDA_CALLGRAPH"
	.align	4
	.sectionentsize	8
	.align		4
        /*0000*/ 	.word	0x00000000
	.align		4
        /*0004*/ 	.word	0xffffffff
	.align		4
        /*0008*/ 	.word	index@(_ZN7cutlass13device_kernelINS_4gemm6kernel13GemmUniversalIN4cute5tupleIJiiiiEEENS1_10collective13CollectiveMmaINS1_35MainloopSm100TmaUmmaWarpSpecializedILi5ELi2ELi4ENS5_IJNS4_1CILi2EEENSA_ILi1EEESC_EEEEENS5_IJNSA_ILi64EEESF_SF_EEENS_10bfloat16_tENS5_IJlSC_lEEESH_SI_NS4_8TiledMMAINS4_8MMA_AtomIJNS4_20SM100_MMA_F16BF16_SSISH_SH_fLi64ELi64ELNS4_4UMMA5MajorE0ELSN_0ELNSM_7ScaleInE0ELSO_0EEEEEENS4_6LayoutINS5_IJSC_SC_SC_EEENS5_IJNSA_ILi0EEEST_ST_EEEEENS5_IJNS4_10UnderscoreESW_SW_EEEEENS4_13SM90_TMA_LOADENS4_14ComposedLayoutINS4_7SwizzleILi3ELi4ELi3EEENS4_18smem_ptr_flag_bitsILi16EEENSR_INS5_IJNSA_ILi8EEESF_EEENS5_IJSF_SC_EEEEEEEvNS4_8identityENS4_23SM90_TMA_LOAD_MULTICASTES19_vS1A_EENS_8epilogue10collective18CollectiveEpilogueINS1D_23Sm100TmaWarpSpecializedILi3ELi2ELi16ELb1ELb0EEEJSG_NS5_IJNSR_ISF_SC_EENSR_INSA_ILi32EEESC_EEEEESH_SI_SH_SI_NS1D_6fusion15FusionCallbacksIS1H_NS1M_17LinearCombinationISH_fSH_fLNS_15FloatRoundStyleE2EEESG_S1L_JEEENS4_5SM1004TMEM4LOAD26SM100_TMEM_LOAD_16dp256b4xESZ_NS10_INS11_ILi2ELi4ELi3EEES14_NSR_INS5_IJS15_S1J_EEENS5_IJS1J_SC_EEEEEEENS4_17SM75_U32x4_LDSM_NENS4_14SM90_TMA_STOREES20_NS4_17SM90_U32x4_STSM_NENS4_39AutoVectorizingCopyWithAssumedAlignmentILi128EEEEEEvvEEEEvNT_6ParamsE)
	.align		4
        /*000c*/ 	.word	index@(__assertfail)
	.align		4
        /*0010*/ 	.word	0x00000000
	.align		4
        /*0014*/ 	.word	0xfffffffe
	.align		4
        /*0018*/ 	.word	0x00000000
	.align		4
        /*001c*/ 	.word	0xfffffffd
	.align		4
        /*0020*/ 	.word	0x00000000
	.align		4
        /*0024*/ 	.word	0xfffffffc


//--------------------- .nv.constant4             --------------------------
	.section	.nv.constant4,"a",@progbits
	.align	8
	.align		8
.nv.constant4:
        /*0000*/ 	.dword	__assertfail
	.align		8
        /*0008*/ 	.dword	__unnamed_1
	.align		8
        /*0010*/ 	.dword	__unnamed_2
	.align		8
        /*0018*/ 	.dword	_ZN39_INTERNAL_5e93a13d_4_k_cu_064d32b7_77294cuda3std3__45__cpo5beginE
	.align		8
        /*0020*/ 	.dword	_ZN39_INTERNAL_5e93a13d_4_k_cu_064d32b7_77294cuda3std3__45__cpo3endE
	.align		8
        /*0028*/ 	.dword	_ZN39_INTERNAL_5e93a13d_4_k_cu_064d32b7_77294cuda3std3__45__cpo6cbeginE
	.align		8
        /*0030*/ 	.dword	_ZN39_INTERNAL_5e93a13d_4_k_cu_064d32b7_77294cuda3std3__45__cpo4cendE
	.align		8
        /*0038*/ 	.dword	_ZN39_INTERNAL_5e93a13d_4_k_cu_064d32b7_77294cuda3std3__441_GLOBAL__N__5e93a13d_4_k_cu_064d32b7_77296ignoreE
	.align		8
        /*0040*/ 	.dword	_ZN39_INTERNAL_5e93a13d_4_k_cu_064d32b7_77294cuda3std3__419piecewise_constructE
	.align		8
        /*0048*/ 	.dword	_ZN39_INTERNAL_5e93a13d_4_k_cu_064d32b7_77294cuda3std3__48in_placeE
	.align		8
        /*0050*/ 	.dword	_ZN39_INTERNAL_5e93a13d_4_k_cu_064d32b7_77294cuda3std6ranges3__45__cpo4swapE
	.align		8
        /*0058*/ 	.dword	_ZN39_INTERNAL_5e93a13d_4_k_cu_064d32b7_77294cuda3std6ranges3__45__cpo9iter_moveE
	.align		8
        /*0060*/ 	.dword	_ZN39_INTERNAL_5e93a13d_4_k_cu_064d32b7_77294cute7productE
	.align		8
        /*0068*/ 	.dword	_ZN39_INTERNAL_5e93a13d_4_k_cu_064d32b7_77294cute1_E
	.align		8
        /*0070*/ 	.dword	$str$25
	.align		8
        /*0078*/ 	.dword	$str$26
	.align		8
        /*0080*/ 	.dword	$str$27
	.align		8
        /*0088*/ 	.dword	$str$28


//--------------------- .text._ZN7cutlass13device_kernelINS_4gemm6kernel13GemmUniversalIN4cute5tupleIJiiiiEEENS1_10collective13CollectiveMmaINS1_35MainloopSm100TmaUmmaWarpSpecializedILi5ELi2ELi4ENS5_IJNS4_1CILi2EEENSA_ILi1EEESC_EEEEENS5_IJNSA_ILi64EEESF_SF_EEENS_10bfloat16_tENS5_IJlSC_lEEESH_SI_NS4_8TiledMMAINS4_8MMA_AtomIJNS4_20SM100_MMA_F16BF16_SSISH_SH_fLi64ELi64ELNS4_4UMMA5MajorE0ELSN_0ELNSM_7ScaleInE0ELSO_0EEEEEENS4_6LayoutINS5_IJSC_SC_SC_EEENS5_IJNSA_ILi0EEEST_ST_EEEEENS5_IJNS4_10UnderscoreESW_SW_EEEEENS4_13SM90_TMA_LOADENS4_14ComposedLayoutINS4_7SwizzleILi3ELi4ELi3EEENS4_18smem_ptr_flag_bitsILi16EEENSR_INS5_IJNSA_ILi8EEESF_EEENS5_IJSF_SC_EEEEEEEvNS4_8identityENS4_23SM90_TMA_LOAD_MULTICASTES19_vS1A_EENS_8epilogue10collective18CollectiveEpilogueINS1D_23Sm100TmaWarpSpecializedILi3ELi2ELi16ELb1ELb0EEEJSG_NS5_IJNSR_ISF_SC_EENSR_INSA_ILi32EEESC_EEEEESH_SI_SH_SI_NS1D_6fusion15FusionCallbacksIS1H_NS1M_17LinearCombinationISH_fSH_fLNS_15FloatRoundStyleE2EEESG_S1L_JEEENS4_5SM1004TMEM4LOAD26SM100_TMEM_LOAD_16dp256b4xESZ_NS10_INS11_ILi2ELi4ELi3EEES14_NSR_INS5_IJS15_S1J_EEENS5_IJS1J_SC_EEEEEEENS4_17SM75_U32x4_LDSM_NENS4_14SM90_TMA_STOREES20_NS4_17SM90_U32x4_STSM_NENS4_39AutoVectorizingCopyWithAssumedAlignmentILi128EEEEEEvvEEEEvNT_6ParamsE --------------------------
	.section	.text._ZN7cutlass13device_kernelINS_4gemm6kernel13GemmUniversalIN4cute5tupleIJiiiiEEENS1_10collective13CollectiveMmaINS1_35MainloopSm100TmaUmmaWarpSpecializedILi5ELi2ELi4ENS5_IJNS4_1CILi2EEENSA_ILi1EEESC_EEEEENS5_IJNSA_ILi64EEESF_SF_EEENS_10bfloat16_tENS5_IJlSC_lEEESH_SI_NS4_8TiledMMAINS4_8MMA_AtomIJNS4_20SM100_MMA_F16BF16_SSISH_SH_fLi64ELi64ELNS4_4UMMA5MajorE0ELSN_0ELNSM_7ScaleInE0ELSO_0EEEEEENS4_6LayoutINS5_IJSC_SC_SC_EEENS5_IJNSA_ILi0EEEST_ST_EEEEENS5_IJNS4_10UnderscoreESW_SW_EEEEENS4_13SM90_TMA_LOADENS4_14ComposedLayoutINS4_7SwizzleILi3ELi4ELi3EEENS4_18smem_ptr_flag_bitsILi16EEENSR_INS5_IJNSA_ILi8EEESF_EEENS5_IJSF_SC_EEEEEEEvNS4_8identityENS4_23SM90_TMA_LOAD_MULTICASTES19_vS1A_EENS_8epilogue10collective18CollectiveEpilogueINS1D_23Sm100TmaWarpSpecializedILi3ELi2ELi16ELb1ELb0EEEJSG_NS5_IJNSR_ISF_SC_EENSR_INSA_ILi32EEESC_EEEEESH_SI_SH_SI_NS1D_6fusion15FusionCallbacksIS1H_NS1M_17LinearCombinationISH_fSH_fLNS_15FloatRoundStyleE2EEESG_S1L_JEEENS4_5SM1004TMEM4LOAD26SM100_TMEM_LOAD_16dp256b4xESZ_NS10_INS11_ILi2ELi4ELi3EEES14_NSR_INS5_IJS15_S1J_EEENS5_IJS1J_SC_EEEEEEENS4_17SM75_U32x4_LDSM_NENS4_14SM90_TMA_STOREES20_NS4_17SM90_U32x4_STSM_NENS4_39AutoVectorizingCopyWithAssumedAlignmentILi128EEEEEEvvEEEEvNT_6ParamsE,"ax",@progbits
	.align	128
.text._ZN7cutlass13device_kernelINS_4gemm6kernel13GemmUniversalIN4cute5tupleIJiiiiEEENS1_10collective13CollectiveMmaINS1_35MainloopSm100TmaUmmaWarpSpecializedILi5ELi2ELi4ENS5_IJNS4_1CILi2EEENSA_ILi1EEESC_EEEEENS5_IJNSA_ILi64EEESF_SF_EEENS_10bfloat16_tENS5_IJlSC_lEEESH_SI_NS4_8TiledMMAINS4_8MMA_AtomIJNS4_20SM100_MMA_F16BF16_SSISH_SH_fLi64ELi64ELNS4_4UMMA5MajorE0ELSN_0ELNSM_7ScaleInE0ELSO_0EEEEEENS4_6LayoutINS5_IJSC_SC_SC_EEENS5_IJNSA_ILi0EEEST_ST_EEEEENS5_IJNS4_10UnderscoreESW_SW_EEEEENS4_13SM90_TMA_LOADENS4_14ComposedLayoutINS4_7SwizzleILi3ELi4ELi3EEENS4_18smem_ptr_flag_bitsILi16EEENSR_INS5_IJNSA_ILi8EEESF_EEENS5_IJSF_SC_EEEEEEEvNS4_8identityENS4_23SM90_TMA_LOAD_MULTICASTES19_vS1A_EENS_8epilogue10collective18CollectiveEpilogueINS1D_23Sm100TmaWarpSpecializedILi3ELi2ELi16ELb1ELb0EEEJSG_NS5_IJNSR_ISF_SC_EENSR_INSA_ILi32EEESC_EEEEESH_SI_SH_SI_NS1D_6fusion15FusionCallbacksIS1H_NS1M_17LinearCombinationISH_fSH_fLNS_15FloatRoundStyleE2EEESG_S1L_JEEENS4_5SM1004TMEM4LOAD26SM100_TMEM_LOAD_16dp256b4xESZ_NS10_INS11_ILi2ELi4ELi3EEES14_NSR_INS5_IJS15_S1J_EEENS5_IJS1J_SC_EEEEEEENS4_17SM75_U32x4_LDSM_NENS4_14SM90_TMA_STOREES20_NS4_17SM90_U32x4_STSM_NENS4_39AutoVectorizingCopyWithAssumedAlignmentILi128EEEEEEvvEEEEvNT_6ParamsE:
        .type           _ZN7cutlass13device_kernelINS_4gemm6kernel13GemmUniversalIN4cute5tupleIJiiiiEEENS1_10collective13CollectiveMmaINS1_35MainloopSm100TmaUmmaWarpSpecializedILi5ELi2ELi4ENS5_IJNS4_1CILi2EEENSA_ILi1EEESC_EEEEENS5_IJNSA_ILi64EEESF_SF_EEENS_10bfloat16_tENS5_IJlSC_lEEESH_SI_NS4_8TiledMMAINS4_8MMA_AtomIJNS4_20SM100_MMA_F16BF16_SSISH_SH_fLi64ELi64ELNS4_4UMMA5MajorE0ELSN_0ELNSM_7ScaleInE0ELSO_0EEEEEENS4_6LayoutINS5_IJSC_SC_SC_EEENS5_IJNSA_ILi0EEEST_ST_EEEEENS5_IJNS4_10UnderscoreESW_SW_EEEEENS4_13SM90_TMA_LOADENS4_14ComposedLayoutINS4_7SwizzleILi3ELi4ELi3EEENS4_18smem_ptr_flag_bitsILi16EEENSR_INS5_IJNSA_ILi8EEESF_EEENS5_IJSF_SC_EEEEEEEvNS4_8identityENS4_23SM90_TMA_LOAD_MULTICASTES19_vS1A_EENS_8epilogue10collective18CollectiveEpilogueINS1D_23Sm100TmaWarpSpecializedILi3ELi2ELi16ELb1ELb0EEEJSG_NS5_IJNSR_ISF_SC_EENSR_INSA_ILi32EEESC_EEEEESH_SI_SH_SI_NS1D_6fusion15FusionCallbacksIS1H_NS1M_17LinearCombinationISH_fSH_fLNS_15FloatRoundStyleE2EEESG_S1L_JEEENS4_5SM1004TMEM4LOAD26SM100_TMEM_LOAD_16dp256b4xESZ_NS10_INS11_ILi2ELi4ELi3EEES14_NSR_INS5_IJS15_S1J_EEENS5_IJS1J_SC_EEEEEEENS4_17SM75_U32x4_LDSM_NENS4_14SM90_TMA_STOREES20_NS4_17SM90_U32x4_STSM_NENS4_39AutoVectorizingCopyWithAssumedAlignmentILi128EEEEEEvvEEEEvNT_6ParamsE,@function
        .size           _ZN7cutlass13device_kernelINS_4gemm6kernel13GemmUniversalIN4cute5tupleIJiiiiEEENS1_10collective13CollectiveMmaINS1_35MainloopSm100TmaUmmaWarpSpecializedILi5ELi2ELi4ENS5_IJNS4_1CILi2EEENSA_ILi1EEESC_EEEEENS5_IJNSA_ILi64EEESF_SF_EEENS_10bfloat16_tENS5_IJlSC_lEEESH_SI_NS4_8TiledMMAINS4_8MMA_AtomIJNS4_20SM100_MMA_F16BF16_SSISH_SH_fLi64ELi64ELNS4_4UMMA5MajorE0ELSN_0ELNSM_7ScaleInE0ELSO_0EEEEEENS4_6LayoutINS5_IJSC_SC_SC_EEENS5_IJNSA_ILi0EEEST_ST_EEEEENS5_IJNS4_10UnderscoreESW_SW_EEEEENS4_13SM90_TMA_LOADENS4_14ComposedLayoutINS4_7SwizzleILi3ELi4ELi3EEENS4_18smem_ptr_flag_bitsILi16EEENSR_INS5_IJNSA_ILi8EEESF_EEENS5_IJSF_SC_EEEEEEEvNS4_8identityENS4_23SM90_TMA_LOAD_MULTICASTES19_vS1A_EENS_8epilogue10collective18CollectiveEpilogueINS1D_23Sm100TmaWarpSpecializedILi3ELi2ELi16ELb1ELb0EEEJSG_NS5_IJNSR_ISF_SC_EENSR_INSA_ILi32EEESC_EEEEESH_SI_SH_SI_NS1D_6fusion15FusionCallbacksIS1H_NS1M_17LinearCombinationISH_fSH_fLNS_15FloatRoundStyleE2EEESG_S1L_JEEENS4_5SM1004TMEM4LOAD26SM100_TMEM_LOAD_16dp256b4xESZ_NS10_INS11_ILi2ELi4ELi3EEES14_NSR_INS5_IJS15_S1J_EEENS5_IJS1J_SC_EEEEEEENS4_17SM75_U32x4_LDSM_NENS4_14SM90_TMA_STOREES20_NS4_17SM90_U32x4_STSM_NENS4_39AutoVectorizingCopyWithAssumedAlignmentILi128EEEEEEvvEEEEvNT_6ParamsE,(.L_x_164 - _ZN7cutlass13device_kernelINS_4gemm6kernel13GemmUniversalIN4cute5tupleIJiiiiEEENS1_10collective13CollectiveMmaINS1_35MainloopSm100TmaUmmaWarpSpecializedILi5ELi2ELi4ENS5_IJNS4_1CILi2EEENSA_ILi1EEESC_EEEEENS5_IJNSA_ILi64EEESF_SF_EEENS_10bfloat16_tENS5_IJlSC_lEEESH_SI_NS4_8TiledMMAINS4_8MMA_AtomIJNS4_20SM100_MMA_F16BF16_SSISH_SH_fLi64ELi64ELNS4_4UMMA5MajorE0ELSN_0ELNSM_7ScaleInE0ELSO_0EEEEEENS4_6LayoutINS5_IJSC_SC_SC_EEENS5_IJNSA_ILi0EEEST_ST_EEEEENS5_IJNS4_10UnderscoreESW_SW_EEEEENS4_13SM90_TMA_LOADENS4_14ComposedLayoutINS4_7SwizzleILi3ELi4ELi3EEENS4_18smem_ptr_flag_bitsILi16EEENSR_INS5_IJNSA_ILi8EEESF_EEENS5_IJSF_SC_EEEEEEEvNS4_8identityENS4_23SM90_TMA_LOAD_MULTICASTES19_vS1A_EENS_8epilogue10collective18CollectiveEpilogueINS1D_23Sm100TmaWarpSpecializedILi3ELi2ELi16ELb1ELb0EEEJSG_NS5_IJNSR_ISF_SC_EENSR_INSA_ILi32EEESC_EEEEESH_SI_SH_SI_NS1D_6fusion15FusionCallbacksIS1H_NS1M_17LinearCombinationISH_fSH_fLNS_15FloatRoundStyleE2EEESG_S1L_JEEENS4_5SM1004TMEM4LOAD26SM100_TMEM_LOAD_16dp256b4xESZ_NS10_INS11_ILi2ELi4ELi3EEES14_NSR_INS5_IJS15_S1J_EEENS5_IJS1J_SC_EEEEEEENS4_17SM75_U32x4_LDSM_NENS4_14SM90_TMA_STOREES20_NS4_17SM90_U32x4_STSM_NENS4_39AutoVectorizingCopyWithAssumedAlignmentILi128EEEEEEvvEEEEvNT_6ParamsE)
        .other          _ZN7cutlass13device_kernelINS_4gemm6kernel13GemmUniversalIN4cute5tupleIJiiiiEEENS1_10collective13CollectiveMmaINS1_35MainloopSm100TmaUmmaWarpSpecializedILi5ELi2ELi4ENS5_IJNS4_1CILi2EEENSA_ILi1EEESC_EEEEENS5_IJNSA_ILi64EEESF_SF_EEENS_10bfloat16_tENS5_IJlSC_lEEESH_SI_NS4_8TiledMMAINS4_8MMA_AtomIJNS4_20SM100_MMA_F16BF16_SSISH_SH_fLi64ELi64ELNS4_4UMMA5MajorE0ELSN_0ELNSM_7ScaleInE0ELSO_0EEEEEENS4_6LayoutINS5_IJSC_SC_SC_EEENS5_IJNSA_ILi0EEEST_ST_EEEEENS5_IJNS4_10UnderscoreESW_SW_EEEEENS4_13SM90_TMA_LOADENS4_14ComposedLayoutINS4_7SwizzleILi3ELi4ELi3EEENS4_18smem_ptr_flag_bitsILi16EEENSR_INS5_IJNSA_ILi8EEESF_EEENS5_IJSF_SC_EEEEEEEvNS4_8identityENS4_23SM90_TMA_LOAD_MULTICASTES19_vS1A_EENS_8epilogue10collective18CollectiveEpilogueINS1D_23Sm100TmaWarpSpecializedILi3ELi2ELi16ELb1ELb0EEEJSG_NS5_IJNSR_ISF_SC_EENSR_INSA_ILi32EEESC_EEEEESH_SI_SH_SI_NS1D_6fusion15FusionCallbacksIS1H_NS1M_17LinearCombinationISH_fSH_fLNS_15FloatRoundStyleE2EEESG_S1L_JEEENS4_5SM1004TMEM4LOAD26SM100_TMEM_LOAD_16dp256b4xESZ_NS10_INS11_ILi2ELi4ELi3EEES14_NSR_INS5_IJS15_S1J_EEENS5_IJS1J_SC_EEEEEEENS4_17SM75_U32x4_LDSM_NENS4_14SM90_TMA_STOREES20_NS4_17SM90_U32x4_STSM_NENS4_39AutoVectorizingCopyWithAssumedAlignmentILi128EEEEEEvvEEEEvNT_6ParamsE,@"STO_CUDA_ENTRY STV_DEFAULT"
_ZN7cutlass13device_kernelINS_4gemm6kernel13GemmUniversalIN4cute5tupleIJiiiiEEENS1_10collective13CollectiveMmaINS1_35MainloopSm100TmaUmmaWarpSpecializedILi5ELi2ELi4ENS5_IJNS4_1CILi2EEENSA_ILi1EEESC_EEEEENS5_IJNSA_ILi64EEESF_SF_EEENS_10bfloat16_tENS5_IJlSC_lEEESH_SI_NS4_8TiledMMAINS4_8MMA_AtomIJNS4_20SM100_MMA_F16BF16_SSISH_SH_fLi64ELi64ELNS4_4UMMA5MajorE0ELSN_0ELNSM_7ScaleInE0ELSO_0EEEEEENS4_6LayoutINS5_IJSC_SC_SC_EEENS5_IJNSA_ILi0EEEST_ST_EEEEENS5_IJNS4_10UnderscoreESW_SW_EEEEENS4_13SM90_TMA_LOADENS4_14ComposedLayoutINS4_7SwizzleILi3ELi4ELi3EEENS4_18smem_ptr_flag_bitsILi16EEENSR_INS5_IJNSA_ILi8EEESF_EEENS5_IJSF_SC_EEEEEEEvNS4_8identityENS4_23SM90_TMA_LOAD_MULTICASTES19_vS1A_EENS_8epilogue10collective18CollectiveEpilogueINS1D_23Sm100TmaWarpSpecializedILi3ELi2ELi16ELb1ELb0EEEJSG_NS5_IJNSR_ISF_SC_EENSR_INSA_ILi32EEESC_EEEEESH_SI_SH_SI_NS1D_6fusion15FusionCallbacksIS1H_NS1M_17LinearCombinationISH_fSH_fLNS_15FloatRoundStyleE2EEESG_S1L_JEEENS4_5SM1004TMEM4LOAD26SM100_TMEM_LOAD_16dp256b4xESZ_NS10_INS11_ILi2ELi4ELi3EEES14_NSR_INS5_IJS15_S1J_EEENS5_IJS1J_SC_EEEEEEENS4_17SM75_U32x4_LDSM_NENS4_14SM90_TMA_STOREES20_NS4_17SM90_U32x4_STSM_NENS4_39AutoVectorizingCopyWithAssumedAlignmentILi128EEEEEEvvEEEEvNT_6ParamsE:
[----:B------:R-:W1:Y:S01]  /*0000*/  LDC R1, c[0x0][0x37c] ;  /* 0x0000df00ff017b82 */ /* 0x000e620000000800 */
[----:B------:R-:W2:Y:S01]  /*0010*/  S2R R55, SR_TID.X ;  /* 0x0000000000377919 */ /* 0x000ea20000002100 */
[----:B------:R-:W3:Y:S01]  /*0020*/  LDCU.64 UR8, c[0x0][0x890] ;  /* 0x00011200ff0877ac */ /* 0x000ee20008000a00 */
[----:B------:R-:W-:Y:S02]  /*0030*/  PRMT R45, RZ, 0x7610, R45 ;  /* 0x00007610ff2d7816 */ /* 0x000fe4000000002d */
[----:B------:R-:W-:Y:S01]  /*0040*/  ELECT P3, URZ, PT ;  /* 0x0000000000ff782f */ /* 0x000fe20003860000 */
[----:B---3--:R-:W-:-:S04]  /*0050*/  UISETP.NE.U32.AND UP0, UPT, UR8, URZ, UPT ;  /* 0x000000ff0800728c */ /* 0x008fc8000bf05070 */
[----:B------:R-:W-:Y:S01]  /*0060*/  UISETP.NE.AND.EX UP0, UPT, UR9, URZ, UPT, UP0 ;  /* 0x000000ff0900728c */ /* 0x000fe2000bf05300 */
[----:B--2---:R-:W-:-:S05]  /*0070*/  SHF.R.U32.HI R46, RZ, 0x5, R55 ;  /* 0x00000005ff2e7819 */ /* 0x004fca0000011637 */
[----:B------:R-:W2:Y:S02]  /*0080*/  SHFL.IDX PT, R0, R46, RZ, 0x1f ;  /* 0x00001fff2e007589 */ /* 0x000ea400000e0000 */
[----:B--2---:R-:W-:Y:S01]  /*0090*/  R2UR UR18, R0 ;  /* 0x00000000001272ca */ /* 0x004fe200000e0000 */
[----:B-1----:R-:W-:-:S14]  /*00a0*/  BRA.U UP0, `(.L_x_0) ;  /* 0x0000000100307547 */ /* 0x002fdc000b800000 */
[----:B------:R-:W1:Y:S02]  /*00b0*/  LDCU.64 UR4, c[0x0][0x888] ;  /* 0x00011100ff0477ac */ /* 0x000e640008000a00 */
[----:B-1----:R-:W-:-:S04]  /*00c0*/  UISETP.NE.U32.AND UP0, UPT, UR4, URZ, UPT ;  /* 0x000000ff0400728c */ /* 0x002fc8000bf05070 */
[----:B------:R-:W-:-:S09]  /*00d0*/  UISETP.NE.AND.EX UP0, UPT, UR5, URZ, UPT, UP0 ;  /* 0x000000ff0500728c */ /* 0x000fd2000bf05300 */
[----:B------:R-:W-:Y:S05]  /*00e0*/  BRA.U !UP0, `(.L_x_1) ;  /* 0x0000000108147547 */ /* 0x000fea000b800000 */
[----:B------:R-:W1:Y:S01]  /*00f0*/  LDC.64 R26, c[0x0][0x888] ;  /* 0x00022200ff1a7b82 */ /* 0x000e620000000a00 */
[----:B------:R-:W1:Y:S02]  /*0100*/  LDCU.64 UR4, c[0x0][0x358] ;  /* 0x00006b00ff0477ac */ /* 0x000e640008000a00 */
[----:B-1----:R1:W5:Y:S01]  /*0110*/  LDG.E R26, desc[UR4][R26.64] ;  /* 0x000000041a1a7981 */ /* 0x002362000c1e1900 */
[----:B------:R-:W-:Y:S01]  /*0120*/  HFMA2 R45, -RZ, RZ, 0, 5.9604644775390625e-08 ;  /* 0x00000001ff2d7431 */ /* 0x000fe200000001ff */
[----:B------:R-:W-:Y:S05]  /*0130*/  BRA `(.L_x_0) ;  /* 0x00000000000c7947 */ /* 0x000fea0003800000 */
.L_x_1:
[----:B------:R-:W1:Y:S01]  /*0140*/  LDCU UR4, c[0x0][0x880] ;  /* 0x00011000ff0477ac */ /* 0x000e620008000800 */
[----:B------:R-:W-:Y:S01]  /*0150*/  HFMA2 R45, -RZ, RZ, 0, 5.9604644775390625e-08 ;  /* 0x00000001ff2d7431 */ /* 0x000fe200000001ff */
[----:B-1----:R-:W-:-:S07]  /*0160*/  MOV R26, UR4 ;  /* 0x00000004001a7c02 */ /* 0x002fce0008000f00 */
.L_x_0:
[----:B------:R-:W2:Y:S02]  /*0170*/  LDCU.64 UR4, c[0x0][0x8b0] ;  /* 0x00011600ff0477ac */ /* 0x000ea40008000a00 */
[----:B--2---:R-:W-:-:S04]  /*0180*/  UISETP.NE.U32.AND UP0, UPT, UR4, URZ, UPT ;  /* 0x000000ff0400728c */ /* 0x004fc8000bf05070 */
[----:B------:R-:W-:-:S09]  /*0190*/  UISETP.NE.AND.EX UP0, UPT, UR5, URZ, UPT, UP0 ;  /* 0x000000ff0500728c */ /* 0x000fd2000bf05300 */
[----:B------:R-:W-:Y:S05]  /*01a0*/  BRA.U UP0, `(.L_x_2) ;  /* 0x0000000100287547 */ /* 0x000fea000b800000 */
[----:B------:R-:W2:Y:S02]  /*01b0*/  LDCU.64 UR4, c[0x0][0x8a8] ;  /* 0x00011500ff0477ac */ /* 0x000ea40008000a00 */
[----:B--2---:R-:W-:-:S04]  /*01c0*/  UISETP.NE.U32.AND UP0, UPT, UR4, URZ, UPT ;  /* 0x000000ff0400728c */ /* 0x004fc8000bf05070 */
[----:B------:R-:W-:-:S09]  /*01d0*/  UISETP.NE.AND.EX UP0, UPT, UR5, URZ, UPT, UP0 ;  /* 0x000000ff0500728c */ /* 0x000fd2000bf05300 */
[----:B------:R-:W-:Y:S05]  /*01e0*/  BRA.U !UP0, `(.L_x_3) ;  /* 0x0000000108107547 */ /* 0x000fea000b800000 */
[----:B------:R-:W2:Y:S01]  /*01f0*/  LDC.64 R24, c[0x0][0x8a8] ;  /* 0x00022a00ff187b82 */ /* 0x000ea20000000a00 */
[----:B------:R-:W2:Y:S02]  /*0200*/  LDCU.64 UR4, c[0x0][0x358] ;  /* 0x00006b00ff0477ac */ /* 0x000ea40008000a00 */
[----:B--2---:R2:W5:Y:S01]  /*0210*/  LDG.E R24, desc[UR4][R24.64] ;  /* 0x0000000418187981 */ /* 0x004562000c1e1900 */
[----:B------:R-:W-:Y:S05]  /*0220*/  BRA `(.L_x_2) ;  /* 0x0000000000087947 */ /* 0x000fea0003800000 */
.L_x_3:
[----:B------:R-:W2:Y:S02]  /*0230*/  LDCU UR4, c[0x0][0x8a0] ;  /* 0x00011400ff0477ac */ /* 0x000ea40008000800 */
[----:B--2---:R-:W-:Y:S02]  /*0240*/  MOV R24, UR4 ;  /* 0x0000000400187c02 */ /* 0x004fe40008000f00 */
.L_x_2:
[----:B------:R-:W-:Y:S01]  /*0250*/  IMAD.U32 R0, RZ, RZ, UR18 ;  /* 0x00000012ff007e24 */ /* 0x000fe2000f8e00ff */
[----:B------:R-:W-:Y:S04]  /*0260*/  BSSY.RECONVERGENT B0, `(.L_x_4) ;  /* 0x000000c000007945 */ /* 0x000fe80003800200 */
[C---:B------:R-:W-:Y:S02]  /*0270*/  ISETP.NE.OR P1, PT, R0.reuse, 0x1, !P3 ;  /* 0x000000010000780c */ /* 0x040fe40005f25670 */
[----:B------:R-:W-:-:S11]  /*0280*/  ISETP.NE.OR P0, PT, R0, 0x3, !P3 ;  /* 0x000000030000780c */ /* 0x000fd60005f05670 */
[----:B------:R-:W-:Y:S05]  /*0290*/  @P1 BRA `(.L_x_5) ;  /* 0x0000000000201947 */ /* 0x000fea0003800000 */
[----:B------:R-:W3:Y:S02]  /*02a0*/  LDCU.64 UR4, c[0x0][0x348] ;  /* 0x00006900ff0477ac */ /* 0x000ee40008000a00 */
[----:B---3--:R-:W-:Y:S02]  /*02b0*/  UIADD3 UR6, UP1, UPT, UR4, 0x80, URZ ;  /* 0x0000008004067890 */ /* 0x008fe4000ff3e0ff */
[----:B------:R-:W-:Y:S02]  /*02c0*/  UIADD3 UR4, UP0, UPT, UR4, 0x180, URZ ;  /* 0x0000018004047890 */ /* 0x000fe4000ff1e0ff */
[----:B------:R-:W-:Y:S02]  /*02d0*/  UIADD3.X UR7, UPT, UPT, URZ, UR5, URZ, UP1, !UPT ;  /* 0x00000005ff077290 */ /* 0x000fe40008ffe4ff */
[----:B------:R-:W-:-:S07]  /*02e0*/  UIADD3.X UR5, UPT, UPT, URZ, UR5, URZ, UP0, !UPT ;  /* 0x00000005ff057290 */ /* 0x000fce00087fe4ff */
[----:B------:R3:W-:Y:S02]  /*02f0*/  UTMACCTL.PF [UR6] ;  /* 0x00000000060079b9 */ /* 0x0007e40008040000 */
[----:B------:R3:W-:Y:S02]  /*0300*/  UTMACCTL.PF [UR4] ;  /* 0x00000000040079b9 */ /* 0x0007e40008040000 */
[----:B---3--:R-:W-:Y:S01]  /*0310*/  NOP ;  /* 0x0000000000007918 */ /* 0x008fe20000000000 */
.L_x_5:
[----:B------:R-:W-:Y:S05]  /*0320*/  BSYNC.RECONVERGENT B0 ;  /* 0x0000000000007941 */ /* 0x000fea0003800200 */
.L_x_4:
[----:B------:R-:W-:Y:S04]  /*0330*/  BSSY.RECONVERGENT B0, `(.L_x_6) ;  /* 0x000000a000007945 */ /* 0x000fe80003800200 */
        /* <DEDUP_REMOVED lines=9> */
.L_x_7:
[----:B------:R-:W-:Y:S05]  /*03d0*/  BSYNC.RECONVERGENT B0 ;  /* 0x0000000000007941 */ /* 0x000fea0003800200 */
.L_x_6:
[----:B------:R-:W3:Y:S01]  /*03e0*/  LDCU.64 UR4, c[0x0][0x888] ;  /* 0x00011100ff0477ac */ /* 0x000ee20008000a00 */
[----:B------:R-:W-:Y:S02]  /*03f0*/  UISETP.EQ.U32.AND UP2, UPT, UR8, URZ, UPT ;  /* 0x000000ff0800728c */ /* 0x000fe4000bf42070 */
[----:B------:R-:W-:Y:S02]  /*0400*/  UPLOP3.LUT UP3, UPT, UPT, UPT, UPT, 0x80, 0x8 ;  /* 0x000000000008789c */ /* 0x000fe40003f6f070 */
[----:B---3--:R-:W-:-:S04]  /*0410*/  UISETP.NE.U32.AND UP0, UPT, UR4, URZ, UPT ;  /* 0x000000ff0400728c */ /* 0x008fc8000bf05070 */
[----:B------:R-:W-:-:S04]  /*0420*/  UISETP.NE.AND.EX UP1, UPT, UR5, URZ, UPT, UP0 ;  /* 0x000000ff0500728c */ /* 0x000fc8000bf25300 */
[----:B------:R-:W-:-:S04]  /*0430*/  UISETP.EQ.OR.EX UP4, UPT, UR9, URZ, !UP1, UP2 ;  /* 0x000000ff0900728c */ /* 0x000fc8000cf82720 */
[----:B------:R-:W-:-:S06]  /*0440*/  UP2UR UR4, UPR, URZ, 0x10 ;  /* 0x00000010ff047883 */ /* 0x000fcc0008000000 */
[----:B------:R-:W-:Y:S01]  /*0450*/  MOV R49, UR4 ;  /* 0x0000000400317c02 */ /* 0x000fe20008000f00 */
[----:B------:R-:W-:Y:S06]  /*0460*/  BRA.U !UP4, `(.L_x_8) ;  /* 0x000000010c207547 */ /* 0x000fec000b800000 */
[----:B------:R-:W-:Y:S01]  /*0470*/  UISETP.NE.U32.AND UP2, UPT, UR8, URZ, UPT ;  /* 0x000000ff0800728c */ /* 0x000fe2000bf45070 */
[----:B-----5:R-:W-:Y:S01]  /*0480*/  FSETP.NEU.AND P0, PT, R26, RZ, PT ;  /* 0x000000ff1a00720b */ /* 0x020fe20003f0d000 */
[----:B------:R-:W-:Y:S02]  /*0490*/  USEL UR4, URZ, 0xffffffff, UP1 ;  /* 0xffffffffff047887 */ /* 0x000fe40008800000 */
[----:B------:R-:W-:-:S10]  /*04a0*/  UISETP.NE.AND.EX UP2, UPT, UR9, URZ, UPT, UP2 ;  /* 0x000000ff0900728c */ /* 0x000fd4000bf45320 */
[----:B------:R-:W-:Y:S01]  /*04b0*/  VOTEU.ANY UP0, P0 ;  /* 0x0000000000ff7886 */ /* 0x000fe20000000100 */
[----:B------:R-:W-:-:S04]  /*04c0*/  @!UP2 USEL UR4, URZ, 0xffffffff, UP0 ;  /* 0xffffffffff04a887 */ /* 0x000fc80008000000 */
[----:B------:R-:W-:-:S04]  /*04d0*/  ULOP3.LUT UR4, UR4, 0x1, URZ, 0xc0, !UPT ;  /* 0x0000000104047892 */ /* 0x000fc8000f8ec0ff */
[----:B------:R-:W-:-:S11]  /*04e0*/  UISETP.NE.U32.AND UP3, UPT, UR4, 0x1, UPT ;  /* 0x000000010400788c */ /* 0x000fd6000bf65070 */
.L_x_8:
[----:B------:R-:W3:Y:S01]  /*04f0*/  SHFL.IDX PT, R2, R46, RZ, 0x1f ;  /* 0x00001fff2e027589 */ /* 0x000ee200000e0000 */
[----:B------:R-:W-:Y:S01]  /*0500*/  UISETP.NE.AND UP5, UPT, UR18, 0x2, UPT ;  /* 0x000000021200788c */ /* 0x000fe2000bfa5270 */
[----:B---3--:R-:W-:-:S13]  /*0510*/  ISETP.NE.AND P0, PT, R2, RZ, PT ;  /* 0x000000ff0200720c */ /* 0x008fda0003f05270 */
[----:B------:R-:W-:Y:S05]  /*0520*/  @P0 BRA `(.L_x_9) ;  /* 0x0000000000600947 */ /* 0x000fea0003800000 */
[----:B------:R-:W3:Y:S01]  /*0530*/  S2UR UR4, SR_CgaCtaId ;  /* 0x00000000000479c3 */ /* 0x000ee20000008800 */
[----:B------:R-:W-:Y:S01]  /*0540*/  UMOV UR5, 0x400 ;  /* 0x0000040000057882 */ /* 0x000fe20000000000 */
[----:B------:R-:W-:Y:S01]  /*0550*/  UMOV UR8, 0x1 ;  /* 0x0000000100087882 */ /* 0x000fe20000000000 */
[----:B------:R-:W-:Y:S01]  /*0560*/  UMOV UR6, 0x2 ;  /* 0x0000000200067882 */ /* 0x000fe20000000000 */
[----:B------:R-:W-:-:S04]  /*0570*/  UIADD3 UR8, UPT, UPT, -UR8, 0x100000, URZ ;  /* 0x0010000008087890 */ /* 0x000fc8000fffe1ff */
[----:B------:R-:W-:Y:S02]  /*0580*/  USHF.L.U32 UR9, UR8, 0xb, URZ ;  /* 0x0000000b08097899 */ /* 0x000fe400080006ff */
[----:B------:R-:W-:Y:S02]  /*0590*/  USHF.L.U32 UR8, UR8, 0x1, URZ ;  /* 0x0000000108087899 */ /* 0x000fe400080006ff */
[----:B------:R-:W-:-:S04]  /*05a0*/  UIADD3 UR6, UPT, UPT, -UR6, 0x100000, URZ ;  /* 0x0010000006067890 */ /* 0x000fc8000fffe1ff */
[----:B------:R-:W-:Y:S02]  /*05b0*/  USHF.L.U32 UR7, UR6, 0xb, URZ ;  /* 0x0000000b06077899 */ /* 0x000fe400080006ff */
[----:B------:R-:W-:Y:S01]  /*05c0*/  USHF.L.U32 UR6, UR6, 0x1, URZ ;  /* 0x0000000106067899 */ /* 0x000fe200080006ff */
[----:B------:R-:W-:Y:S01]  /*05d0*/  ELECT P0, URZ, PT ;  /* 0x0000000000ff782f */ /* 0x000fe20003800000 */
[----:B---3--:R-:W-:Y:S01]  /*05e0*/  ULEA UR4, UR4, UR5, 0x18 ;  /* 0x0000000504047291 */ /* 0x008fe2000f8ec0ff */
[----:B------:R-:W3:Y:S11]  /*05f0*/  FENCE.VIEW.ASYNC.S ;  /* 0x00000000000073c6 */ /* 0x000ef60000000000 */
[----:B---3--:R3:W4:Y:S01]  /*0600*/  SYNCS.EXCH.64 URZ, [UR4], UR8 ;  /* 0x0000000804ff75b2 */ /* 0x0087220008000100 */
[----:B------:R3:W1:Y:S01]  /*0610*/  SYNCS.EXCH.64 URZ, [UR4+0x28], UR6 ;  /* 0x0000280604ff75b2 */ /* 0x0006620008000100 */
        /* <DEDUP_REMOVED lines=8> */
[----:B------:R-:W-:Y:S01]  /*06a0*/  NOP ;  /* 0x0000000000007918 */ /* 0x000fe20000000000 */
.L_x_9:
[----:B------:R-:W2:Y:S01]  /*06b0*/  SHFL.IDX PT, R2, R46, RZ, 0x1f ;  /* 0x00001fff2e027589 */ /* 0x000ea200000e0000 */
[----:B------:R-:W-:Y:S01]  /*06c0*/  NOP ;  /* 0x0000000000007918 */ /* 0x000fe20000000000 */
[----:B--2---:R-:W-:-:S13]  /*06d0*/  ISETP.NE.AND P0, PT, R2, 0x1, PT ;  /* 0x000000010200780c */ /* 0x004fda0003f05270 */
[----:B------:R-:W-:Y:S05]  /*06e0*/  @P0 BRA `(.L_x_10) ;  /* 0x0000000000500947 */ /* 0x000fea0003800000 */
[----:B---3--:R-:W2:Y:S01]  /*06f0*/  S2UR UR4, SR_CgaCtaId ;  /* 0x00000000000479c3 */ /* 0x008ea20000008800 */
        /* <DEDUP_REMOVED lines=10> */
[----:B--2---:R-:W-:Y:S01]  /*07a0*/  ULEA UR4, UR4, UR5, 0x18 ;  /* 0x0000000504047291 */ /* 0x004fe2000f8ec0ff */
[----:B------:R-:W2:Y:S11]  /*07b0*/  FENCE.VIEW.ASYNC.S ;  /* 0x00000000000073c6 */ /* 0x000eb60000000000 */
[----:B--2---:R2:W3:Y:S01]  /*07c0*/  SYNCS.EXCH.64 URZ, [UR4+0x50], UR8 ;  /* 0x0000500804ff75b2 */ /* 0x0044e20008000100 */
[----:B------:R2:W1:Y:S01]  /*07d0*/  SYNCS.EXCH.64 URZ, [UR4+0x68], UR6 ;  /* 0x0000680604ff75b2 */ /* 0x0004620008000100 */
[----:B------:R2:W1:Y:S01]  /*07e0*/  SYNCS.EXCH.64 URZ, [UR4+0x58], UR8 ;  /* 0x0000580804ff75b2 */ /* 0x0004620008000100 */
[----:B------:R2:W1:Y:S01]  /*07f0*/  SYNCS.EXCH.64 URZ, [UR4+0x70], UR6 ;  /* 0x0000700604ff75b2 */ /* 0x0004620008000100 */
[----:B------:R2:W1:Y:S01]  /*0800*/  SYNCS.EXCH.64 URZ, [UR4+0x60], UR8 ;  /* 0x0000600804ff75b2 */ /* 0x0004620008000100 */
[----:B------:R2:W1:Y:S01]  /*0810*/  SYNCS.EXCH.64 URZ, [UR4+0x78], UR6 ;  /* 0x0000780604ff75b2 */ /* 0x0004620008000100 */
[----:B------:R-:W-:Y:S01]  /*0820*/  NOP ;  /* 0x0000000000007918 */ /* 0x000fe20000000000 */
.L_x_10:
[----:B------:R-:W4:Y:S01]  /*0830*/  SHFL.IDX PT, R2, R46, RZ, 0x1f ;  /* 0x00001fff2e027589 */ /* 0x000f2200000e0000 */
[----:B------:R-:W-:Y:S01]  /*0840*/  NOP ;  /* 0x0000000000007918 */ /* 0x000fe20000000000 */
[----:B----4-:R-:W-:-:S13]  /*0850*/  ISETP.NE.AND P0, PT, R2, 0x3, PT ;  /* 0x000000030200780c */ /* 0x010fda0003f05270 */
[----:B------:R-:W-:Y:S05]  /*0860*/  @P0 BRA `(.L_x_11) ;  /* 0x0000000000300947 */ /* 0x000fea0003800000 */
[----:B--23--:R-:W2:Y:S01]  /*0870*/  S2UR UR4, SR_CgaCtaId ;  /* 0x00000000000479c3 */ /* 0x00cea20000008800 */
[----:B------:R-:W-:Y:S01]  /*0880*/  UMOV UR6, 0x400 ;  /* 0x0000040000067882 */ /* 0x000fe20000000000 */
[----:B------:R-:W-:Y:S01]  /*0890*/  UMOV UR5, 0x20 ;  /* 0x0000002000057882 */ /* 0x000fe20000000000 */
[----:B------:R-:W-:Y:S01]  /*08a0*/  ELECT P0, URZ, PT ;  /* 0x0000000000ff782f */ /* 0x000fe20003800000 */
[----:B--2---:R-:W-:Y:S02]  /*08b0*/  ULEA UR6, UR4, UR6, 0x18 ;  /* 0x0000000604067291 */ /* 0x004fe4000f8ec0ff */
[----:B------:R-:W-:-:S04]  /*08c0*/  UIADD3 UR4, UPT, UPT, -UR5, 0x100000, URZ ;  /* 0x0010000005047890 */ /* 0x000fc8000fffe1ff */
[----:B------:R-:W-:Y:S02]  /*08d0*/  USHF.L.U32 UR5, UR4, 0xb, URZ ;  /* 0x0000000b04057899 */ /* 0x000fe400080006ff */
[----:B------:R-:W-:Y:S01]  /*08e0*/  USHF.L.U32 UR4, UR4, 0x1, URZ ;  /* 0x0000000104047899 */ /* 0x000fe200080006ff */
[----:B------:R-:W2:Y:S11]  /*08f0*/  FENCE.VIEW.ASYNC.S ;  /* 0x00000000000073c6 */ /* 0x000eb60000000000 */
[----:B--2---:R4:W2:Y:S01]  /*0900*/  SYNCS.EXCH.64 URZ, [UR6+0x80], UR4 ;  /* 0x0000800406ff75b2 */ /* 0x0048a20008000100 */
[----:B------:R4:W3:Y:S02]  /*0910*/  SYNCS.EXCH.64 URZ, [UR6+0x88], UR4 ;  /* 0x0000880406ff75b2 */ /* 0x0008e40008000100 */
[----:B----4-:R-:W-:Y:S01]  /*0920*/  NOP ;  /* 0x0000000000007918 */ /* 0x010fe20000000000 */
.L_x_11:
[----:B------:R-:W4:Y:S01]  /*0930*/  SHFL.IDX PT, R2, R46, RZ, 0x1f ;  /* 0x00001fff2e027589 */ /* 0x000f2200000e0000 */
[----:B------:R-:W-:Y:S01]  /*0940*/  NOP ;  /* 0x0000000000007918 */ /* 0x000fe20000000000 */
[----:B----4-:R-:W-:-:S13]  /*0950*/  ISETP.NE.AND P0, PT, R2, 0x4, PT ;  /* 0x000000040200780c */ /* 0x010fda0003f05270 */
[----:B------:R-:W-:Y:S05]  /*0960*/  @P0 BRA `(.L_x_12) ;  /* 0x00000000004c0947 */ /* 0x000fea0003800000 */
[----:B--23--:R-:W2:Y:S01]  /*0970*/  S2UR UR6, SR_CgaCtaId ;  /* 0x00000000000679c3 */ /* 0x00cea20000008800 */
[----:B------:R-:W-:Y:S01]  /*0980*/  UMOV UR4, 0x1e0 ;  /* 0x000001e000047882 */ /* 0x000fe20000000000 */
[----:B------:R-:W-:Y:S01]  /*0990*/  UMOV UR5, 0x400 ;  /* 0x0000040000057882 */ /* 0x000fe20000000000 */
[----:B------:R-:W-:Y:S01]  /*09a0*/  USEL UR4, UR4, 0x1a0, UP3 ;  /* 0x000001a004047887 */ /* 0x000fe20009800000 */
[----:B------:R-:W-:Y:S01]  /*09b0*/  UMOV UR8, 0x1 ;  /* 0x0000000100087882 */ /* 0x000fe20000000000 */
[----:B------:R-:W-:Y:S01]  /*09c0*/  ELECT P0, URZ, PT ;  /* 0x0000000000ff782f */ /* 0x000fe20003800000 */
[----:B------:R-:W-:-:S04]  /*09d0*/  UIADD3 UR8, UPT, UPT, -UR8, 0x100000, URZ ;  /* 0x0010000008087890 */ /* 0x000fc8000fffe1ff */
[----:B------:R-:W-:Y:S02]  /*09e0*/  USHF.L.U32 UR9, UR8, 0xb, URZ ;  /* 0x0000000b08097899 */ /* 0x000fe400080006ff */
[----:B------:R-:W-:Y:S02]  /*09f0*/  USHF.L.U32 UR8, UR8, 0x1, URZ ;  /* 0x0000000108087899 */ /* 0x000fe400080006ff */
[----:B--2---:R-:W-:Y:S02]  /*0a00*/  ULEA UR6, UR6, UR5, 0x18 ;  /* 0x0000000506067291 */ /* 0x004fe4000f8ec0ff */
[----:B------:R-:W-:-:S04]  /*0a10*/  UIADD3 UR4, UPT, UPT, -UR4, 0x100000, URZ ;  /* 0x0010000004047890 */ /* 0x000fc8000fffe1ff */
[----:B------:R-:W-:Y:S02]  /*0a20*/  USHF.L.U32 UR5, UR4, 0xb, URZ ;  /* 0x0000000b04057899 */ /* 0x000fe400080006ff */
[----:B------:R-:W-:Y:S01]  /*0a30*/  USHF.L.U32 UR4, UR4, 0x1, URZ ;  /* 0x0000000104047899 */ /* 0x000fe200080006ff */
[----:B------:R-:W2:Y:S03]  /*0a40*/  FENCE.VIEW.ASYNC.S ;  /* 0x00000000000073c6 */ /* 0x000ea60000000000 */
[----:B--2---:R4:W2:Y:S08]  /*0a50*/  SYNCS.EXCH.64 URZ, [UR6+0x90], UR8 ;  /* 0x0000900806ff75b2 */ /* 0x0048b00008000100 */
[----:B------:R4:W3:Y:S01]  /*0a60*/  SYNCS.EXCH.64 URZ, [UR6+0xa0], UR4 ;  /* 0x0000a00406ff75b2 */ /* 0x0008e20008000100 */
[----:B------:R4:W1:Y:S01]  /*0a70*/  SYNCS.EXCH.64 URZ, [UR6+0x98], UR8 ;  /* 0x0000980806ff75b2 */ /* 0x0008620008000100 */
[----:B------:R4:W1:Y:S02]  /*0a80*/  SYNCS.EXCH.64 URZ, [UR6+0xa8], UR4 ;  /* 0x0000a80406ff75b2 */ /* 0x0008640008000100 */
[----:B----4-:R-:W-:Y:S01]  /*0a90*/  NOP ;  /* 0x0000000000007918 */ /* 0x010fe20000000000 */
.L_x_12:
[----:B------:R-:W4:Y:S01]  /*0aa0*/  SHFL.IDX PT, R2, R46, RZ, 0x1f ;  /* 0x00001fff2e027589 */ /* 0x000f2200000e0000 */
[----:B------:R-:W-:Y:S01]  /*0ab0*/  NOP ;  /* 0x0000000000007918 */ /* 0x000fe20000000000 */
[----:B----4-:R-:W-:-:S13]  /*0ac0*/  ISETP.NE.AND P0, PT, R2, 0x5, PT ;  /* 0x000000050200780c */ /* 0x010fda0003f05270 */
[----:B------:R-:W-:Y:S05]  /*0ad0*/  @P0 BRA `(.L_x_13) ;  /* 0x0000000000580947 */ /* 0x000fea0003800000 */
[----:B--23--:R-:W2:Y:S01]  /*0ae0*/  S2UR UR4, SR_CgaCtaId ;  /* 0x00000000000479c3 */ /* 0x00cea20000008800 */
        /* <DEDUP_REMOVED lines=12> */
[----:B--2---:R4:W2:Y:S01]  /*0bb0*/  SYNCS.EXCH.64 URZ, [UR4+0xb0], UR8 ;  /* 0x0000b00804ff75b2 */ /* 0x0048a20008000100 */
[----:B------:R4:W3:Y:S01]  /*0bc0*/  SYNCS.EXCH.64 URZ, [UR4+0xd0], UR6 ;  /* 0x0000d00604ff75b2 */ /* 0x0008e20008000100 */
[----:B------:R4:W1:Y:S01]  /*0bd0*/  SYNCS.EXCH.64 URZ, [UR4+0xb8], UR8 ;  /* 0x0000b80804ff75b2 */ /* 0x0008620008000100 */
[----:B------:R4:W1:Y:S01]  /*0be0*/  SYNCS.EXCH.64 URZ, [UR4+0xd8], UR6 ;  /* 0x0000d80604ff75b2 */ /* 0x0008620008000100 */
[----:B------:R4:W1:Y:S01]  /*0bf0*/  SYNCS.EXCH.64 URZ, [UR4+0xc0], UR8 ;  /* 0x0000c00804ff75b2 */ /* 0x0008620008000100 */
[----:B------:R4:W1:Y:S01]  /*0c00*/  SYNCS.EXCH.64 URZ, [UR4+0xe0], UR6 ;  /* 0x0000e00604ff75b2 */ /* 0x0008620008000100 */
[----:B------:R4:W1:Y:S01]  /*0c10*/  SYNCS.EXCH.64 URZ, [UR4+0xc8], UR8 ;  /* 0x0000c80804ff75b2 */ /* 0x0008620008000100 */
[----:B------:R4:W1:Y:S02]  /*0c20*/  SYNCS.EXCH.64 URZ, [UR4+0xe8], UR6 ;  /* 0x0000e80604ff75b2 */ /* 0x0008640008000100 */
[----:B----4-:R-:W-:Y:S01]  /*0c30*/  NOP ;  /* 0x0000000000007918 */ /* 0x010fe20000000000 */
.L_x_13:
[----:B------:R-:W4:Y:S01]  /*0c40*/  SHFL.IDX PT, R2, R46, RZ, 0x1f ;  /* 0x00001fff2e027589 */ /* 0x000f2200000e0000 */
[----:B------:R-:W1:Y:S01]  /*0c50*/  S2UR UR54, SR_CgaCtaId ;  /* 0x00000000003679c3 */ /* 0x000e620000008800 */
[----:B------:R-:W-:Y:S01]  /*0c60*/  NOP ;  /* 0x0000000000007918 */ /* 0x000fe20000000000 */
[----:B----4-:R-:W-:-:S13]  /*0c70*/  ISETP.NE.AND P0, PT, R2, 0x3, PT ;  /* 0x000000030200780c */ /* 0x010fda0003f05270 */
[----:B-1----:R-:W-:Y:S05]  /*0c80*/  @P0 BRA `(.L_x_14) ;  /* 0x0000000000340947 */ /* 0x002fea0003800000 */
[----:B--23--:R-:W-:Y:S01]  /*0c90*/  UMOV UR4, 0x400 ;  /* 0x0000040000047882 */ /* 0x00cfe20000000000 */
[----:B------:R-:W-:Y:S01]  /*0ca0*/  UMOV UR6, 0x20 ;  /* 0x0000002000067882 */ /* 0x000fe20000000000 */
[----:B------:R-:W-:Y:S02]  /*0cb0*/  ULEA UR4, UR54, UR4, 0x18 ;  /* 0x0000000436047291 */ /* 0x000fe4000f8ec0ff */
[----:B------:R-:W-:-:S04]  /*0cc0*/  UIADD3 UR6, UPT, UPT, -UR6, 0x100000, URZ ;  /* 0x0010000006067890 */ /* 0x000fc8000fffe1ff */
[----:B------:R-:W-:Y:S02]  /*0cd0*/  USHF.L.U32 UR7, UR6, 0xb, URZ ;  /* 0x0000000b06077899 */ /* 0x000fe400080006ff */
[----:B------:R-:W-:Y:S01]  /*0ce0*/  USHF.L.U32 UR6, UR6, 0x1, URZ ;  /* 0x0000000106067899 */ /* 0x000fe200080006ff */
[----:B------:R-:W-:Y:S01]  /*0cf0*/  ELECT P0, URZ, PT ;  /* 0x0000000000ff782f */ /* 0x000fe20003800000 */
[----:B------:R-:W1:Y:S10]  /*0d00*/  FENCE.VIEW.ASYNC.S ;  /* 0x00000000000073c6 */ /* 0x000e740000000000 */
[----:B-1----:R1:W4:Y:S01]  /*0d10*/  SYNCS.EXCH.64 URZ, [UR4+0xf0], UR6 ;  /* 0x0000f00604ff75b2 */ /* 0x0023220008000100 */
[----:B------:R1:W2:Y:S01]  /*0d20*/  SYNCS.EXCH.64 URZ, [UR4+0x100], UR6 ;  /* 0x0001000604ff75b2 */ /* 0x0002a20008000100 */
[----:B------:R1:W3:Y:S01]  /*0d30*/  SYNCS.EXCH.64 URZ, [UR4+0xf8], UR6 ;  /* 0x0000f80604ff75b2 */ /* 0x0002e20008000100 */
[----:B------:R1:W1:Y:S01]  /*0d40*/  SYNCS.EXCH.64 URZ, [UR4+0x108], UR6 ;  /* 0x0001080604ff75b2 */ /* 0x0002620008000100 */
[----:B------:R-:W-:Y:S01]  /*0d50*/  NOP ;  /* 0x0000000000007918 */ /* 0x000fe20000000000 */
.L_x_14:
[----:B-123--:R-:W1:Y:S01]  /*0d60*/  LDCU UR4, c[0x0][0x36c] ;  /* 0x00006d80ff0477ac */ /* 0x00ee620008000800 */
[----:B------:R-:W-:Y:S01]  /*0d70*/  ISETP.NE.OR P3, PT, R0, 0x2, !P3 ;  /* 0x000000020000780c */ /* 0x000fe20005f65670 */
[----:B------:R-:W-:Y:S01]  /*0d80*/  NOP ;  /* 0x0000000000007918 */ /* 0x000fe20000000000 */
[----:B------:R-:W-:Y:S01]  /*0d90*/  LOP3.LUT R0, R55, 0x1f, RZ, 0xc0, !PT ;  /* 0x0000001f37007812 */ /* 0x000fe200078ec0ff */
[----:B------:R-:W-:Y:S02]  /*0da0*/  UISETP.NE.AND UP4, UPT, UR18, URZ, UPT ;  /* 0x000000ff1200728c */ /* 0x000fe4000bf85270 */
[----:B-1----:R-:W-:-:S09]  /*0db0*/  UISETP.EQ.U32.AND UP6, UPT, UR4, 0x1, UPT ;  /* 0x000000010400788c */ /* 0x002fd2000bfc2070 */
[----:B------:R-:W-:Y:S05]  /*0dc0*/  BRA.U !UP6, `(.L_x_15) ;  /* 0x000000010e087547 */ /* 0x000fea000b800000 */
[----:B----4-:R-:W-:Y:S01]  /*0dd0*/  UCGABAR_ARV ;  /* 0x00000000000079c7 */ /* 0x010fe20008000000 */
[----:B------:R-:W-:Y:S05]  /*0de0*/  BRA `(.L_x_16) ;  /* 0x0000000000047947 */ /* 0x000fea0003800000 */
.L_x_15:
[----:B----4-:R-:W-:Y:S01]  /*0df0*/  NOP ;  /* 0x0000000000007918 */ /* 0x010fe20000000000 */
.L_x_16:
[----:B------:R-:W1:Y:S01]  /*0e00*/  S2UR UR26, SR_CTAID.X ;  /* 0x00000000001a79c3 */ /* 0x000e620000002500 */
[----:B------:R-:W-:-:S05]  /*0e10*/  CS2R.32 R48, SR_CgaSize ;  /* 0x0000000000307805 */ /* 0x000fca0000008a00 */
[----:B------:R-:W-:-:S05]  /*0e20*/  IMAD R48, R48, -0xa0, RZ ;  /* 0xffffff6030307824 */ /* 0x000fca00078e02ff */
[----:B------:R-:W-:-:S14]  /*0e30*/  R2UR UR5, R48 ;  /* 0x00000000300572ca */ /* 0x000fdc00000e0000 */
[----:B------:R-:W2:Y:S01]  /*0e40*/  LDCU UR5, c[0x0][UR5+0x2b0] ;  /* 0x00005600050577ac */ /* 0x000ea20008000800 */
[----:B------:R-:W-:-:S05]  /*0e50*/  CS2R.32 R48, SR_CgaSize ;  /* 0x0000000000307805 */ /* 0x000fca0000008a00 */
[----:B------:R-:W-:-:S05]  /*0e60*/  IMAD R48, R48, -0xa0, RZ ;  /* 0xffffff6030307824 */ /* 0x000fca00078e02ff */
[----:B------:R-:W-:-:S14]  /*0e70*/  R2UR UR4, R48 ;  /* 0x00000000300472ca */ /* 0x000fdc00000e0000 */
[----:B------:R-:W3:Y:S01]  /*0e80*/  LDCU UR4, c[0x0][UR4+0x2b4] ;  /* 0x00005680040477ac */ /* 0x000ee20008000800 */
[----:B------:R-:W4:Y:S01]  /*0e90*/  S2UR UR30, SR_CTAID.Y ;  /* 0x00000000001e79c3 */ /* 0x000f220000002600 */
[----:B------:R-:W-:-:S05]  /*0ea0*/  CS2R.32 R48, SR_CgaSize ;  /* 0x0000000000307805 */ /* 0x000fca0000008a00 */
[----:B------:R-:W-:-:S05]  /*0eb0*/  IMAD R48, R48, -0xa0, RZ ;  /* 0xffffff6030307824 */ /* 0x000fca00078e02ff */
[----:B------:R-:W-:-:S14]  /*0ec0*/  R2UR UR6, R48 ;  /* 0x00000000300672ca */ /* 0x000fdc00000e0000 */
[----:B------:R-:W3:Y:S01]  /*0ed0*/  LDCU UR6, c[0x0][UR6+0x2a0] ;  /* 0x00005400060677ac */ /* 0x000ee20008000800 */
[----:B------:R-:W-:-:S05]  /*0ee0*/  CS2R.32 R48, SR_CgaSize ;  /* 0x0000000000307805 */ /* 0x000fca0000008a00 */
[----:B------:R-:W-:-:S05]  /*0ef0*/  IMAD R48, R48, -0xa0, RZ ;  /* 0xffffff6030307824 */ /* 0x000fca00078e02ff */
[----:B------:R-:W-:-:S14]  /*0f00*/  R2UR UR7, R48 ;  /* 0x00000000300772ca */ /* 0x000fdc00000e0000 */
[----:B------:R-:W3:Y:S01]  /*0f10*/  LDCU UR7, c[0x0][UR7+0x2a4] ;  /* 0x00005480070777ac */ /* 0x000ee20008000800 */
[----:B------:R-:W-:Y:S01]  /*0f20*/  USHF.L.U32 UR24, UR54, 0xb, URZ ;  /* 0x0000000b36187899 */ /* 0x000fe200080006ff */
[----:B------:R-:W3:Y:S01]  /*0f30*/  LDCU UR19, c[0x0][0xb24] ;  /* 0x00016480ff1377ac */ /* 0x000ee20008000800 */
[----:B------:R-:W3:Y:S01]  /*0f40*/  LDCU UR42, c[0x0][0xb24] ;  /* 0x00016480ff2a77ac */ /* 0x000ee20008000800 */
[----:B-1----:R-:W-:Y:S01]  /*0f50*/  I2FP.F32.U32 R3, UR26 ;  /* 0x0000001a00037c45 */ /* 0x002fe20008201000 */
[----:B------:R-:W1:Y:S04]  /*0f60*/  LDCU UR22, c[0x0][0xb30] ;  /* 0x00016600ff1677ac */ /* 0x000e680008000800 */
[----:B--2---:R-:W-:Y:S01]  /*0f70*/  FMUL R3, R3, UR5 ;  /* 0x0000000503037c20 */ /* 0x004fe20008400000 */
[----:B------:R-:W-:Y:S01]  /*0f80*/  ULOP3.LUT UR24, UR24, 0x800, URZ, 0xc0, !UPT ;  /* 0x0000080018187892 */ /* 0x000fe2000f8ec0ff */
[----:B----4-:R-:W-:-:S04]  /*0f90*/  I2FP.F32.U32 R2, UR30 ;  /* 0x0000001e00027c45 */ /* 0x010fc80008201000 */
[----:B------:R-:W2:Y:S01]  /*0fa0*/  F2I.U32.TRUNC.NTZ R3, R3 ;  /* 0x0000000300037305 */ /* 0x000ea2000020f000 */
[----:B---3--:R-:W-:-:S07]  /*0fb0*/  FMUL R2, R2, UR4 ;  /* 0x0000000402027c20 */ /* 0x008fce0008400000 */
[----:B------:R-:W3:Y:S01]  /*0fc0*/  F2I.U32.TRUNC.NTZ R2, R2 ;  /* 0x0000000200027305 */ /* 0x000ee2000020f000 */
[----:B--2---:R-:W-:Y:S02]  /*0fd0*/  R2UR UR5, R3 ;  /* 0x00000000030572ca */ /* 0x004fe400000e0000 */
[----:B---3--:R-:W-:Y:S02]  /*0fe0*/  R2UR UR4, R2 ;  /* 0x00000000020472ca */ /* 0x008fe400000e0000 */
[----:B------:R-:W-:-:S09]  /*0ff0*/  PRMT R2, RZ, 0x7610, R2 ;  /* 0x00007610ff027816 */ /* 0x000fd20000000002 */
[----:B------:R-:W-:-:S04]  /*1000*/  UIADD3 UR5, UPT, UPT, -UR5, URZ, URZ ;  /* 0x000000ff05057290 */ /* 0x000fc8000fffe1ff */
[----:B------:R-:W-:Y:S02]  /*1010*/  UIMAD UR5, UR6, UR5, UR26 ;  /* 0x00000005060572a4 */ /* 0x000fe4000f8e021a */
[----:B------:R-:W-:-:S04]  /*1020*/  UIADD3 UR4, UPT, UPT, -UR4, URZ, URZ ;  /* 0x000000ff04047290 */ /* 0x000fc8000fffe1ff */
[----:B------:R-:W-:Y:S01]  /*1030*/  IMAD.U32 R48, RZ, RZ, UR5 ;  /* 0x00000005ff307e24 */ /* 0x000fe2000f8e00ff */
[----:B------:R-:W-:-:S06]  /*1040*/  UIMAD UR4, UR7, UR4, UR30 ;  /* 0x00000004070472a4 */ /* 0x000fcc000f8e021e */
[----:B------:R-:W-:Y:S01]  /*1050*/  IMAD.U32 R47, RZ, RZ, UR4 ;  /* 0x00000004ff2f7e24 */ /* 0x000fe2000f8e00ff */
[----:B-1----:R-:W-:Y:S06]  /*1060*/  BRA.U UP4, `(.L_x_17) ;  /* 0x00000001042c7547 */ /* 0x002fec000b800000 */
[----:B------:R-:W-:Y:S02]  /*1070*/  R2UR UR4, R47 ;  /* 0x000000002f0472ca */ /* 0x000fe400000e0000 */
[----:B------:R-:W-:-:S11]  /*1080*/  R2UR UR6, R48 ;  /* 0x00000000300672ca */ /* 0x000fd600000e0000 */
[----:B------:R-:W-:-:S04]  /*1090*/  UISETP.NE.AND UP0, UPT, UR4, URZ, UPT ;  /* 0x000000ff0400728c */ /* 0x000fc8000bf05270 */
[----:B------:R-:W-:-:S04]  /*10a0*/  UISETP.EQ.OR UP0, UPT, UR6, URZ, !UP0 ;  /* 0x000000ff0600728c */ /* 0x000fc8000c702670 */
[----:B------:R-:W-:Y:S02]  /*10b0*/  USEL UR5, URZ, 0x1, !UP0 ;  /* 0x00000001ff057887 */ /* 0x000fe4000c000000 */
[----:B------:R-:W-:-:S04]  /*10c0*/  UISETP.NE.AND UP0, UPT, UR4, URZ, UPT ;  /* 0x000000ff0400728c */ /* 0x000fc8000bf05270 */
[----:B------:R-:W-:Y:S02]  /*10d0*/  USEL UR4, URZ, 0x2, UP0 ;  /* 0x00000002ff047887 */ /* 0x000fe40008000000 */
[----:B------:R-:W-:-:S04]  /*10e0*/  UISETP.NE.AND UP0, UPT, UR6, 0x1, UPT ;  /* 0x000000010600788c */ /* 0x000fc8000bf05270 */
[----:B------:R-:W-:-:S04]  /*10f0*/  USEL UR4, UR4, 0x2, UP0 ;  /* 0x0000000204047887 */ /* 0x000fc80008000000 */
[----:B------:R-:W-:-:S06]  /*1100*/  UIADD3 UR4, UPT, UPT, UR5, UR4, URZ ;  /* 0x0000000405047290 */ /* 0x000fcc000fffe0ff */
[----:B------:R-:W-:-:S07]  /*1110*/  IMAD.U32 R2, RZ, RZ, UR4 ;  /* 0x00000004ff027e24 */ /* 0x000fce000f8e00ff */
.L_x_17:
[----:B------:R-:W1:Y:S01]  /*1120*/  S2UR UR36, SR_CTAID.Z ;  /* 0x00000000002479c3 */ /* 0x000e620000002700 */
[----:B------:R-:W-:-:S09]  /*1130*/  UISETP.GE.AND UP0, UPT, UR19, 0x1, UPT ;  /* 0x000000011300788c */ /* 0x000fd2000bf06270 */
[----:B------:R-:W-:Y:S05]  /*1140*/  BRA.U !UP0, `(.L_x_18) ;  /* 0x0000000108d07547 */ /* 0x000fea000b800000 */
[----:B------:R-:W2:Y:S01]  /*1150*/  LDCU UR20, c[0x0][0xb0c] ;  /* 0x00016180ff1477ac */ /* 0x000ea20008000800 */
[----:B------:R-:W3:Y:S01]  /*1160*/  LDCU.128 UR12, c[0x0][0xb10] ;  /* 0x00016200ff0c77ac */ /* 0x000ee20008000c00 */
[----:B------:R-:W4:Y:S01]  /*1170*/  LDCU UR6, c[0x0][0x370] ;  /* 0x00006e00ff0677ac */ /* 0x000f220008000800 */
[----:B------:R-:W1:Y:S01]  /*1180*/  LDCU UR7, c[0x0][0x374] ;  /* 0x00006e80ff0777ac */ /* 0x000e620008000800 */
[----:B------:R-:W1:Y:S01]  /*1190*/  LDCU UR21, c[0x0][0xb20] ;  /* 0x00016400ff1577ac */ /* 0x000e620008000800 */
[----:B--2---:R-:W-:Y:S02]  /*11a0*/  UISETP.NE.AND UP0, UPT, UR20, 0x1, UPT ;  /* 0x000000011400788c */ /* 0x004fe4000bf05270 */
[----:B---3--:R-:W-:Y:S01]  /*11b0*/  UIMAD.WIDE.U32 UR4, UR26, UR12, URZ ;  /* 0x0000000c1a0472a5 */ /* 0x008fe2000f8e00ff */
[----:B------:R-:W2:Y:S01]  /*11c0*/  LDCU.64 UR8, c[0x0][0xb28] ;  /* 0x00016500ff0877ac */ /* 0x000ea20008000a00 */
[----:B----4-:R-:W-:Y:S02]  /*11d0*/  UIMAD.WIDE.U32 UR10, UR6, UR12, URZ ;  /* 0x0000000c060a72a5 */ /* 0x010fe4000f8e00ff */
[----:B------:R-:W-:-:S02]  /*11e0*/  USHF.R.U32.HI UR5, URZ, UR13, UR5 ;  /* 0x0000000dff057299 */ /* 0x000fc40008011605 */
[----:B------:R-:W-:Y:S02]  /*11f0*/  UISETP.NE.AND UP2, UPT, UR19, 0x1, UPT ;  /* 0x000000011300788c */ /* 0x000fe4000bf45270 */
[----:B------:R-:W-:Y:S01]  /*1200*/  USEL UR5, UR26, UR5, !UP0 ;  /* 0x000000051a057287 */ /* 0x000fe2000c000000 */
[----:B------:R-:W-:Y:S01]  /*1210*/  UMOV UR10, UR11 ;  /* 0x0000000b000a7c82 */ /* 0x000fe20008000000 */
[----:B------:R-:W-:Y:S02]  /*1220*/  UIMAD.WIDE.U32 UR16, UR30, UR15, URZ ;  /* 0x0000000f1e1072a5 */ /* 0x000fe4000f8e00ff */
[----:B------:R-:W-:Y:S02]  /*1230*/  @UP0 USHF.R.U32.HI UR6, URZ, UR13, UR10 ;  /* 0x0000000dff060299 */ /* 0x000fe4000801160a */
[----:B------:R-:W-:Y:S02]  /*1240*/  UISETP.NE.AND UP0, UPT, UR14, 0x1, UPT ;  /* 0x000000010e00788c */ /* 0x000fe4000bf05270 */
[----:B-1----:R-:W-:-:S02]  /*1250*/  UIMAD.WIDE.U32 UR10, UR7, UR15, URZ ;  /* 0x0000000f070a72a5 */ /* 0x002fc4000f8e00ff */
[----:B--2---:R-:W-:Y:S01]  /*1260*/  UIMAD.WIDE.U32 UR12, UR6, UR8, URZ ;  /* 0x00000008060c72a5 */ /* 0x004fe2000f8e00ff */
[----:B------:R-:W-:Y:S02]  /*1270*/  UMOV UR4, UR17 ;  /* 0x0000001100047c82 */ /* 0x000fe40008000000 */
[----:B------:R-:W-:Y:S02]  /*1280*/  USHF.R.U32.HI UR4, URZ, UR21, UR4 ;  /* 0x00000015ff047299 */ /* 0x000fe40008011604 */
[----:B------:R-:W-:Y:S02]  /*1290*/  UMOV UR10, UR11 ;  /* 0x0000000b000a7c82 */ /* 0x000fe40008000000 */
[----:B------:R-:W-:Y:S01]  /*12a0*/  UMOV UR12, UR13 ;  /* 0x0000000d000c7c82 */ /* 0x000fe20008000000 */
[----:B------:R-:W-:Y:S02]  /*12b0*/  @UP0 USHF.R.U32.HI UR7, URZ, UR21, UR10 ;  /* 0x00000015ff070299 */ /* 0x000fe4000801160a */
[----:B------:R-:W-:-:S02]  /*12c0*/  USEL UR4, UR30, UR4, !UP0 ;  /* 0x000000041e047287 */ /* 0x000fc4000c000000 */
[----:B------:R-:W-:Y:S02]  /*12d0*/  UIMAD.WIDE.U32 UR10, UR7, UR8, URZ ;  /* 0x00000008070a72a5 */ /* 0x000fe4000f8e00ff */
[----:B------:R-:W-:Y:S02]  /*12e0*/  @UP2 USHF.R.U32.HI UR6, URZ, UR9, UR12 ;  /* 0x00000009ff062299 */ /* 0x000fe4000801160c */
[----:B------:R-:W-:-:S03]  /*12f0*/  UIMAD.WIDE.U32 UR12, UR4, UR8, URZ ;  /* 0x00000008040c72a5 */ /* 0x000fc6000f8e00ff */
[----:B------:R-:W-:Y:S02]  /*1300*/  UMOV UR10, UR11 ;  /* 0x0000000b000a7c82 */ /* 0x000fe40008000000 */
[----:B------:R-:W-:Y:S02]  /*1310*/  @UP2 USHF.R.U32.HI UR7, URZ, UR9, UR10 ;  /* 0x00000009ff072299 */ /* 0x000fe4000801160a */
[----:B------:R-:W-:Y:S02]  /*1320*/  UIMAD UR10, UR6, UR19, URZ ;  /* 0x00000013060a72a4 */ /* 0x000fe4000f8e02ff */
[----:B------:R-:W-:-:S04]  /*1330*/  UIMAD UR7, UR7, UR19, URZ ;  /* 0x00000013070772a4 */ /* 0x000fc8000f8e02ff */
[----:B------:R-:W-:-:S03]  /*1340*/  UISETP.GE.AND UP0, UPT, UR4, UR7, UPT ;  /* 0x000000070400728c */ /* 0x000fc6000bf06270 */
[----:B------:R-:W-:Y:S01]  /*1350*/  UMOV UR7, UR13 ;  /* 0x0000000d00077c82 */ /* 0x000fe20008000000 */
[----:B------:R-:W-:Y:S02]  /*1360*/  UISETP.GE.OR UP0, UPT, UR5, UR10, UP0 ;  /* 0x0000000a0500728c */ /* 0x000fe40008706670 */
[----:B------:R-:W-:Y:S02]  /*1370*/  UIMAD.WIDE.U32 UR10, UR5, UR8, URZ ;  /* 0x00000008050a72a5 */ /* 0x000fe4000f8e00ff */
[----:B------:R-:W-:Y:S02]  /*1380*/  USHF.R.U32.HI UR7, URZ, UR9, UR7 ;  /* 0x00000009ff077299 */ /* 0x000fe40008011607 */
[----:B------:R-:W-:Y:S02]  /*1390*/  UIADD3 UR10, UPT, UPT, -UR4, URZ, URZ ;  /* 0x000000ff040a7290 */ /* 0x000fe4000fffe1ff */
[----:B------:R-:W-:Y:S02]  /*13a0*/  USEL UR7, UR4, UR7, !UP2 ;  /* 0x0000000704077287 */ /* 0x000fe4000d000000 */
[----:B------:R-:W-:Y:S01]  /*13b0*/  UIMAD UR10, UR14, UR10, UR30 ;  /* 0x0000000a0e0a72a4 */ /* 0x000fe2000f8e021e */
[----:B------:R-:W-:Y:S01]  /*13c0*/  @!UP0 UMOV UR8, UR11 ;  /* 0x0000000b00088c82 */ /* 0x000fe20008000000 */
[----:B------:R-:W-:-:S02]  /*13d0*/  UIADD3 UR11, UPT, UPT, -UR5, URZ, URZ ;  /* 0x000000ff050b7290 */ /* 0x000fc4000fffe1ff */
[----:B------:R-:W-:Y:S02]  /*13e0*/  @!UP0 USHF.R.U32.HI UR8, URZ, UR9, UR8 ;  /* 0x00000009ff088299 */ /* 0x000fe40008011608 */
[----:B------:R-:W-:Y:S02]  /*13f0*/  UIADD3 UR9, UPT, UPT, -UR7, URZ, URZ ;  /* 0x000000ff07097290 */ /* 0x000fe4000fffe1ff */
[----:B------:R-:W-:Y:S02]  /*1400*/  @!UP0 USEL UR8, UR5, UR8, !UP2 ;  /* 0x0000000805088287 */ /* 0x000fe4000d000000 */
[----:B------:R-:W-:Y:S02]  /*1410*/  UIMAD UR9, UR19, UR9, UR4 ;  /* 0x00000009130972a4 */ /* 0x000fe4000f8e0204 */
[----:B------:R-:W-:Y:S02]  /*1420*/  @!UP0 UIADD3 UR7, UPT, UPT, UR7, -UR8, URZ ;  /* 0x8000000807078290 */ /* 0x000fe4000fffe0ff */
[----:B------:R-:W-:-:S02]  /*1430*/  @!UP0 UIMAD UR6, UR9, UR6, UR8 ;  /* 0x00000006090682a4 */ /* 0x000fc4000f8e0208 */
[----:B------:R-:W-:Y:S02]  /*1440*/  @!UP0 UIMAD UR4, UR7, UR19, UR5 ;  /* 0x00000013070482a4 */ /* 0x000fe4000f8e0205 */
[----:B------:R-:W-:Y:S02]  /*1450*/  UIMAD UR26, UR20, UR11, UR26 ;  /* 0x0000000b141a72a4 */ /* 0x000fe4000f8e021a */
[----:B------:R-:W-:Y:S01]  /*1460*/  UIMAD UR30, UR4, UR14, UR10 ;  /* 0x0000000e041e72a4 */ /* 0x000fe2000f8e020a */
[----:B------:R-:W-:Y:S02]  /*1470*/  @!UP0 UMOV UR5, UR6 ;  /* 0x0000000600058c82 */ /* 0x000fe40008000000 */
[----:B------:R-:W-:-:S12]  /*1480*/  UIMAD UR26, UR5, UR20, UR26 ;  /* 0x00000014051a72a4 */ /* 0x000fd8000f8e021a */
.L_x_18:
[----:B------:R-:W-:-:S09]  /*1490*/  UISETP.NE.AND UP0, UPT, UR22, 0x1, UPT ;  /* 0x000000011600788c */ /* 0x000fd2000bf05270 */
[----:B------:R-:W-:Y:S05]  /*14a0*/  BRA.U UP0, `(.L_x_19) ;  /* 0x0000000100407547 */ /* 0x000fea000b800000 */
[----:B------:R-:W2:Y:S01]  /*14b0*/  LDCU.128 UR8, c[0x0][0xb10] ;  /* 0x00016200ff0877ac */ /* 0x000ea20008000c00 */
[----:B------:R-:W3:Y:S01]  /*14c0*/  LDCU UR12, c[0x0][0xb0c] ;  /* 0x00016180ff0c77ac */ /* 0x000ee20008000800 */
[----:B------:R-:W4:Y:S01]  /*14d0*/  LDCU UR13, c[0x0][0xb20] ;  /* 0x00016400ff0d77ac */ /* 0x000f220008000800 */
[----:B--2---:R-:W-:Y:S02]  /*14e0*/  UIMAD.WIDE.U32 UR4, UR26, UR8, URZ ;  /* 0x000000081a0472a5 */ /* 0x004fe4000f8e00ff */
[----:B------:R-:W-:Y:S02]  /*14f0*/  UIMAD.WIDE.U32 UR6, UR30, UR11, URZ ;  /* 0x0000000b1e0672a5 */ /* 0x000fe4000f8e00ff */
[----:B---3--:R-:W-:Y:S02]  /*1500*/  UISETP.NE.AND UP0, UPT, UR12, 0x1, UPT ;  /* 0x000000010c00788c */ /* 0x008fe4000bf05270 */
[----:B------:R-:W-:-:S03]  /*1510*/  USHF.R.U32.HI UR5, URZ, UR9, UR5 ;  /* 0x00000009ff057299 */ /* 0x000fc60008011605 */
[----:B------:R-:W-:Y:S01]  /*1520*/  UMOV UR4, UR7 ;  /* 0x0000000700047c82 */ /* 0x000fe20008000000 */
[----:B------:R-:W-:Y:S02]  /*1530*/  USEL UR5, UR26, UR5, !UP0 ;  /* 0x000000051a057287 */ /* 0x000fe4000c000000 */
[----:B------:R-:W-:Y:S02]  /*1540*/  UISETP.NE.AND UP0, UPT, UR10, 0x1, UPT ;  /* 0x000000010a00788c */ /* 0x000fe4000bf05270 */
[----:B----4-:R-:W-:-:S04]  /*1550*/  USHF.R.U32.HI UR4, URZ, UR13, UR4 ;  /* 0x0000000dff047299 */ /* 0x010fc80008011604 */
[----:B------:R-:W-:-:S04]  /*1560*/  USEL UR4, UR30, UR4, !UP0 ;  /* 0x000000041e047287 */ /* 0x000fc8000c000000 */
[----:B------:R-:W-:Y:S02]  /*1570*/  UIADD3 UR6, UPT, UPT, UR5, -UR4, URZ ;  /* 0x8000000405067290 */ /* 0x000fe4000fffe0ff */
[----:B------:R-:W-:Y:S02]  /*1580*/  UIADD3 UR4, UPT, UPT, -UR5, UR4, URZ ;  /* 0x0000000405047290 */ /* 0x000fe4000fffe1ff */
[----:B------:R-:W-:Y:S02]  /*1590*/  UIMAD UR30, UR6, UR10, UR30 ;  /* 0x0000000a061e72a4 */ /* 0x000fe4000f8e021e */
[----:B------:R-:W-:-:S12]  /*15a0*/  UIMAD UR26, UR4, UR12, UR26 ;  /* 0x0000000c041a72a4 */ /* 0x000fd8000f8e021a */
.L_x_19:
[----:B------:R-:W-:Y:S01]  /*15b0*/  UISETP.NE.AND UP0, UPT, UR18, 0x2, UPT ;  /* 0x000000021200788c */ /* 0x000fe2000bf05270 */
[----:B------:R-:W-:Y:S09]  /*15c0*/  BRA.U !UP6, `(.L_x_20) ;  /* 0x000000010e0c7547 */ /* 0x000ff2000b800000 */
[----:B------:R-:W-:Y:S01]  /*15d0*/  UCGABAR_WAIT ;  /* 0x0000000000007dc7 */ /* 0x000fe20008000000 */
[----:B------:R-:W-:Y:S01]  /*15e0*/  CCTL.IVALL ;  /* 0x00000000ff00798f */ /* 0x000fe20002000000 */
[----:B------:R-:W-:Y:S05]  /*15f0*/  BRA `(.L_x_21) ;  /* 0x0000000000047947 */ /* 0x000fea0003800000 */
.L_x_20:
[----:B------:R-:W-:Y:S06]  /*1600*/  BAR.SYNC.DEFER_BLOCKING 0x0 ;  /* 0x0000000000007b1d */ /* 0x000fec0000010000 */
.L_x_21:
[----:B------:R-:W-:Y:S05]  /*1610*/  BRA.U UP0, `(.L_x_22) ;  /* 0x0000001100f47547 */ /* 0x000fea000b800000 */
[----:B------:R-:W2:Y:S01]  /*1620*/  LDCU UR6, c[0x0][0x38c] ;  /* 0x00007180ff0677ac */ /* 0x000ea20008000800 */
[----:B------:R-:W-:Y:S01]  /*1630*/  PLOP3.LUT P1, PT, PT, PT, UP3, 0x80, 0x8 ;  /* 0x000000000008781c */ /* 0x000fe20003f2f038 */
[----:B------:R-:W-:Y:S01]  /*1640*/  IMAD.MOV.U32 R12, RZ, RZ, 0x1 ;  /* 0x00000001ff0c7424 */ /* 0x000fe200078e00ff */
[----:B------:R-:W-:Y:S01]  /*1650*/  ISETP.EQ.OR P2, PT, R0, RZ, P3 ;  /* 0x000000ff0000720c */ /* 0x000fe20001f42670 */
[----:B------:R-:W-:Y:S01]  /*1660*/  UISETP.NE.AND UP1, UPT, UR18, URZ, UPT ;  /* 0x000000ff1200728c */ /* 0x000fe2000bf25270 */
[----:B------:R-:W-:Y:S01]  /*1670*/  PLOP3.LUT P1, PT, P1, PT, PT, 0x8, 0x80 ;  /* 0x000000000080781c */ /* 0x000fe20000f2e170 */
[----:B------:R-:W-:Y:S01]  /*1680*/  USEL UR25, URZ, 0x1, UP5 ;  /* 0x00000001ff197887 */ /* 0x000fe2000a800000 */
[----:B------:R-:W-:Y:S01]  /*1690*/  CS2R R10, SRZ ;  /* 0x00000000000a7805 */ /* 0x000fe2000001ff00 */
[----:B------:R-:W-:Y:S01]  /*16a0*/  IMAD.MOV.U32 R9, RZ, RZ, RZ ;  /* 0x000000ffff097224 */ /* 0x000fe200078e00ff */
[----:B------:R-:W3:Y:S01]  /*16b0*/  LDCU UR39, c[0x0][0x370] ;  /* 0x00006e00ff2777ac */ /* 0x000ee20008000800 */
[----:B------:R-:W-:Y:S01]  /*16c0*/  IMAD.MOV.U32 R8, RZ, RZ, 0x1 ;  /* 0x00000001ff087424 */ /* 0x000fe200078e00ff */
[----:B------:R-:W4:Y:S01]  /*16d0*/  LDCU.64 UR28, c[0x0][0x348] ;  /* 0x00006900ff1c77ac */ /* 0x000f220008000a00 */
[----:B------:R-:W-:-:S02]  /*16e0*/  USHF.R.U32.HI UR44, URZ, 0x6, UR24 ;  /* 0x00000006ff2c7899 */ /* 0x000fc40008011618 */
[----:B--2---:R-:W-:Y:S02]  /*16f0*/  UIADD3 UR5, UPT, UPT, UR6, 0x3f, URZ ;  /* 0x0000003f06057890 */ /* 0x004fe4000fffe0ff */
[----:B------:R-:W-:Y:S02]  /*1700*/  UIADD3 UR45, UPT, UPT, UR6, 0x7e, URZ ;  /* 0x0000007e062d7890 */ /* 0x000fe4000fffe0ff */
[----:B------:R-:W-:Y:S01]  /*1710*/  USHF.R.S32.HI UR4, URZ, 0x1f, UR5 ;  /* 0x0000001fff047899 */ /* 0x000fe20008011405 */
[----:B------:R-:W2:Y:S03]  /*1720*/  LDCU UR38, c[0x0][0x374] ;  /* 0x00006e80ff2677ac */ /* 0x000ea60008000800 */
[----:B------:R-:W-:Y:S02]  /*1730*/  ULEA.HI UR4, UR4, UR5, URZ, 0x6 ;  /* 0x0000000504047291 */ /* 0x000fe4000f8f30ff */
[----:B------:R-:W-:-:S02]  /*1740*/  USEL UR25, UR25, 0x2, UP1 ;  /* 0x0000000219197887 */ /* 0x000fc40008800000 */
[----:B------:R-:W-:Y:S02]  /*1750*/  USHF.R.S32.HI UR41, URZ, 0x6, UR4 ;  /* 0x00000006ff297899 */ /* 0x000fe40008011404 */
[----:B------:R-:W-:Y:S02]  /*1760*/  UIADD3 UR4, UPT, UPT, UR6, -0x1, URZ ;  /* 0xffffffff06047890 */ /* 0x000fe4000fffe0ff */
[----:B------:R-:W-:Y:S02]  /*1770*/  UISETP.LT.U32.AND UP0, UPT, UR41, 0x5, UPT ;  /* 0x000000052900788c */ /* 0x000fe4000bf01070 */
[----:B------:R-:W-:Y:S02]  /*1780*/  UISETP.GE.U32.AND UP2, UPT, UR4, -0x7f, UPT ;  /* 0xffffff810400788c */ /* 0x000fe4000bf46070 */
[----:B------:R-:W-:Y:S01]  /*1790*/  USEL UR40, UR41, 0x5, UP0 ;  /* 0x0000000529287887 */ /* 0x000fe20008000000 */
[----:B------:R-:W-:-:S03]  /*17a0*/  UMOV UR5, URZ ;  /* 0x000000ff00057c82 */ /* 0x000fc60008000000 */
[----:B------:R-:W-:Y:S02]  /*17b0*/  UIADD3 UR21, UPT, UPT, UR40, -0x1, URZ ;  /* 0xffffffff28157890 */ /* 0x000fe4000fffe0ff */
[----:B------:R-:W-:-:S03]  /*17c0*/  UIADD3 UR43, UPT, UPT, UR41, -UR40, URZ ;  /* 0x80000028292b7290 */ /* 0x000fc6000fffe0ff */
[----:B------:R-:W-:-:S04]  /*17d0*/  @UP2 UIADD3 UR21, UPT, UPT, UR40, URZ, URZ ;  /* 0x000000ff28152290 */ /* 0x000fc8000fffe0ff */
[----:B--234-:R-:W-:-:S12]  /*17e0*/  UIADD3 UR21, UPT, UPT, UR21, 0x1, URZ ;  /* 0x0000000115157890 */ /* 0x01cfd8000fffe0ff */
.L_x_42:
[----:B------:R-:W-:Y:S01]  /*17f0*/  UISETP.NE.AND UP0, UPT, UR54, URZ, UPT ;  /* 0x000000ff3600728c */ /* 0x000fe2000bf05270 */
[----:B------:R-:W2:Y:S08]  /*1800*/  S2UR UR54, SR_CgaCtaId ;  /* 0x00000000003679c3 */ /* 0x000eb00000008800 */
[----:B------:R-:W-:Y:S05]  /*1810*/  BRA.U UP0, `(.L_x_23) ;  /* 0x0000000100347547 */ /* 0x000fea000b800000 */
[----:B------:R-:W3:Y:S01]  /*1820*/  S2R R0, SR_CgaCtaId ;  /* 0x0000000000007919 */ /* 0x000ee20000008800 */
[----:B------:R-:W-:-:S04]  /*1830*/  MOV R2, 0x400 ;  /* 0x0000040000027802 */ /* 0x000fc80000000f00 */
[----:B---3--:R-:W-:Y:S02]  /*1840*/  LEA R0, R0, R2, 0x18 ;  /* 0x0000000200007211 */ /* 0x008fe400078ec0ff */
[----:B------:R-:W-:-:S03]  /*1850*/  SHF.L.U32 R2, R8, 0x1f, RZ ;  /* 0x0000001f08027819 */ /* 0x000fc600000006ff */
[----:B------:R-:W-:-:S04]  /*1860*/  IMAD R0, R9, 0x8, R0 ;  /* 0x0000000809007824 */ /* 0x000fc800078e0200 */
[----:B------:R-:W3:Y:S02]  /*1870*/  SYNCS.PHASECHK.TRANS64.TRYWAIT P0, [R0+URZ+0x100], R2 ;  /* 0x00010002000075a7 */ /* 0x000ee400080011ff */
[----:B---3--:R-:W-:Y:S05]  /*1880*/  @!P0 BRA `(.L_x_24) ;  /* 0x0000005c00788947 */ /* 0x008fea0003800000 */
.L_x_123:
[----:B------:R-:W-:Y:S01]  /*1890*/  VIADD R9, R9, 0x1 ;  /* 0x0000000109097836 */ /* 0x000fe20000000000 */
[----:B------:R3:W-:Y:S04]  /*18a0*/  SYNCS.ARRIVE.TRANS64.A1T0 RZ, [R0+URZ+0xf0], RZ ;  /* 0x0000f0ff00ff79a7 */ /* 0x0007e800081000ff */
[----:B------:R-:W-:-:S04]  /*18b0*/  ISETP.NE.AND P0, PT, R9, 0x2, PT ;  /* 0x000000020900780c */ /* 0x000fc80003f05270 */
[----:B------:R-:W-:Y:S02]  /*18c0*/  SEL R9, R9, RZ, P0 ;  /* 0x000000ff09097207 */ /* 0x000fe40000000000 */
[----:B---3--:R-:W-:-:S04]  /*18d0*/  SEL R0, RZ, 0x1, P0 ;  /* 0x00000001ff007807 */ /* 0x008fc80000000000 */
[----:B------:R-:W-:-:S07]  /*18e0*/  LOP3.LUT R8, R8, R0, RZ, 0x3c, !PT ;  /* 0x0000000008087212 */ /* 0x000fce00078e3cff */
.L_x_23:
[----:B------:R-:W-:Y:S01]  /*18f0*/  UMOV UR6, 0x400 ;  /* 0x0000040000067882 */ /* 0x000fe20000000000 */
[----:B------:R-:W-:Y:S01]  /*1900*/  SHF.L.U32 R0, R12, 0x1f, RZ ;  /* 0x0000001f0c007819 */ /* 0x000fe200000006ff */
[----:B--2---:R-:W-:Y:S02]  /*1910*/  ULEA UR6, UR54, UR6, 0x18 ;  /* 0x0000000636067291 */ /* 0x004fe4000f8ec0ff */
[----:B------:R-:W-:Y:S02]  /*1920*/  UISETP.GE.U32.AND UP0, UPT, UR45, 0x7f, UPT ;  /* 0x0000007f2d00788c */ /* 0x000fe4000bf06070 */
[----:B------:R-:W-:Y:S02]  /*1930*/  ULEA UR4, UR5, UR6, 0x3 ;  /* 0x0000000605047291 */ /* 0x000fe4000f8e18ff */
[----:B------:R-:W-:Y:S02]  /*1940*/  USHF.L.U32 UR35, UR26, 0x6, URZ ;  /* 0x000000061a237899 */ /* 0x000fe400080006ff */
[----:B------:R-:W-:Y:S01]  /*1950*/  ULEA UR11, UR30, UR44, 0x6 ;  /* 0x0000002c1e0b7291 */ /* 0x000fe2000f8e30ff */
[----:B------:R-:W-:-:S04]  /*1960*/  UMOV UR13, URZ ;  /* 0x000000ff000d7c82 */ /* 0x000fc80008000000 */
[----:B------:R2:W3:Y:S01]  /*1970*/  SYNCS.PHASECHK.TRANS64.TRYWAIT P0, [UR4+0x28], R0 ;  /* 0x00002800ff0075a7 */ /* 0x0004e20008001104 */
[----:B------:R-:W-:Y:S06]  /*1980*/  BRA.U !UP0, `(.L_x_25) ;  /* 0x0000000108c07547 */ /* 0x000fec000b800000 */
[----:B------:R-:W-:Y:S01]  /*1990*/  UMOV UR7, URZ ;  /* 0x000000ff00077c82 */ /* 0x000fe20008000000 */
[----:B------:R-:W-:-:S05]  /*19a0*/  UMOV UR4, UR5 ;  /* 0x0000000500047c82 */ /* 0x000fca0008000000 */
.L_x_31:
[----:B------:R-:W-:Y:S01]  /*19b0*/  ULEA UR33, UR4, UR6, 0x3 ;  /* 0x0000000604217291 */ /* 0x000fe2000f8e18ff */
[----:B---3--:R-:W-:Y:S01]  /*19c0*/  @!P3 MOV R2, 0x4000 ;  /* 0x000040000002b802 */ /* 0x008fe20000000f00 */
[----:B-1-34-:R-:W-:Y:S10]  /*19d0*/  @P0 BRA `(.L_x_26) ;  /* 0x00000000000c0947 */ /* 0x01aff40003800000 */
[----:B------:R-:W-:-:S04]  /*19e0*/  SHF.L.U32 R3, R12, 0x1f, RZ ;  /* 0x0000001f0c037819 */ /* 0x000fc800000006ff */
[----:B------:R-:W3:Y:S02]  /*19f0*/  SYNCS.PHASECHK.TRANS64.TRYWAIT P0, [UR33+0x28], R3 ;  /* 0x00002803ff0075a7 */ /* 0x000ee40008001121 */
[----:B---3--:R-:W-:Y:S05]  /*1a00*/  @!P0 BRA `(.L_x_27) ;  /* 0x0000005c002c8947 */ /* 0x008fea0003800000 */
.L_x_26:
[----:B------:R3:W-:Y:S01]  /*1a10*/  @!P3 SYNCS.ARRIVE.TRANS64 RZ, [UR33], R2 ;  /* 0x00000002ffffb9a7 */ /* 0x0007e20008000021 */
[----:B------:R-:W-:-:S04]  /*1a20*/  ULOP3.LUT UR5, UR25, 0x2, URZ, 0xfc, !UPT ;  /* 0x0000000219057892 */ /* 0x000fc8000f8efcff */
[----:B------:R-:W-:-:S09]  /*1a30*/  UISETP.NE.AND UP0, UPT, UR5, 0x2, UPT ;  /* 0x000000020500788c */ /* 0x000fd2000bf05270 */
[----:B------:R-:W-:Y:S05]  /*1a40*/  BRA.U UP0, `(.L_x_28) ;  /* 0x0000000100047547 */ /* 0x000fea000b800000 */
[----:B-1----:R-:W-:Y:S05]  /*1a50*/  BPT.TRAP 0x1 ;  /* 0x000000040000795c */ /* 0x002fea0000300000 */
.L_x_28:
[----:B------:R-:W-:Y:S04]  /*1a60*/  BSSY.RECONVERGENT B0, `(.L_x_29) ;  /* 0x0000003000007945 */ /* 0x000fe80003800200 */
[----:B------:R-:W-:Y:S05]  /*1a70*/  @P2 BRA `(.L_x_30) ;  /* 0x0000000000042947 */ /* 0x000fea0003800000 */
[----:B-1----:R-:W-:Y:S05]  /*1a80*/  BPT.TRAP 0x1 ;  /* 0x000000040000795c */ /* 0x002fea0000300000 */
.L_x_30:
[----:B-1----:R-:W-:Y:S05]  /*1a90*/  BSYNC.RECONVERGENT B0 ;  /* 0x0000000000007941 */ /* 0x002fea0003800200 */
.L_x_29:
[----:B------:R-:W-:Y:S02]  /*1aa0*/  UIADD3 UR5, UPT, UPT, UR4, 0x1, URZ ;  /* 0x0000000104057890 */ /* 0x000fe4000fffe0ff */
[----:B------:R-:W-:Y:S02]  /*1ab0*/  ULEA UR32, UR4, UR6, 0xd ;  /* 0x0000000604207291 */ /* 0x000fe4000f8e68ff */
[----:B------:R-:W-:Y:S02]  /*1ac0*/  UISETP.NE.AND UP0, UPT, UR5, 0x5, UPT ;  /* 0x000000050500788c */ /* 0x000fe4000bf05270 */
[----:B------:R-:W-:Y:S02]  /*1ad0*/  USHF.L.U32 UR34, UR7, 0x6, URZ ;  /* 0x0000000607227899 */ /* 0x000fe400080006ff */
[----:B------:R-:W-:Y:S02]  /*1ae0*/  USEL UR9, URZ, 0x1, UP0 ;  /* 0x00000001ff097887 */ /* 0x000fe40008000000 */
[----:B------:R-:W-:-:S02]  /*1af0*/  USEL UR5, UR5, URZ, UP0 ;  /* 0x000000ff05057287 */ /* 0x000fc40008000000 */
[----:B------:R-:W-:Y:S02]  /*1b00*/  UIADD3 UR14, UP0, UPT, UR28, 0x180, URZ ;  /* 0x000001801c0e7890 */ /* 0x000fe4000ff1e0ff */
[----:B------:R-:W-:Y:S01]  /*1b10*/  ULEA UR8, UR5, UR6, 0x3 ;  /* 0x0000000605087291 */ /* 0x000fe2000f8e18ff */
[----:B------:R-:W-:Y:S01]  /*1b20*/  LOP3.LUT R12, R12, UR9, RZ, 0x3c, !PT ;  /* 0x000000090c0c7c12 */ /* 0x000fe2000f8e3cff */
[----:B------:R-:W-:Y:S02]  /*1b30*/  ULEA UR4, UR4, UR24, 0xc ;  /* 0x0000001804047291 */ /* 0x000fe4000f8e60ff */
[----:B------:R-:W-:Y:S01]  /*1b40*/  UIADD3 UR7, UPT, UPT, UR7, 0x1, URZ ;  /* 0x0000000107077890 */ /* 0x000fe2000fffe0ff */
[----:B--2---:R-:W-:Y:S01]  /*1b50*/  SHF.L.U32 R0, R12, 0x1f, RZ ;  /* 0x0000001f0c007819 */ /* 0x004fe200000006ff */
[----:B------:R-:W-:Y:S02]  /*1b60*/  UIADD3 UR16, UP1, UPT, UR28, 0x80, URZ ;  /* 0x000000801c107890 */ /* 0x000fe4000ff3e0ff */
[----:B------:R-:W-:Y:S01]  /*1b70*/  UIADD3.X UR15, UPT, UPT, URZ, UR29, URZ, UP0, !UPT ;  /* 0x0000001dff0f7290 */ /* 0x000fe200087fe4ff */
[----:B------:R4:W1:Y:S01]  /*1b80*/  SYNCS.PHASECHK.TRANS64.TRYWAIT P0, [UR8+0x28], R0 ;  /* 0x00002800ff0075a7 */ /* 0x0008620008001108 */
[----:B------:R-:W-:-:S02]  /*1b90*/  ULEA UR4, UR4, UR6, 0x1 ;  /* 0x0000000604047291 */ /* 0x000fc4000f8e08ff */
[----:B------:R-:W-:Y:S02]  /*1ba0*/  UISETP.NE.AND UP0, UPT, UR7, UR21, UPT ;  /* 0x000000150700728c */ /* 0x000fe4000bf05270 */
[----:B------:R-:W-:Y:S02]  /*1bb0*/  UIADD3.X UR17, UPT, UPT, URZ, UR29, URZ, UP1, !UPT ;  /* 0x0000001dff117290 */ /* 0x000fe40008ffe4ff */
[----:B------:R-:W-:Y:S02]  /*1bc0*/  UIADD3 UR32, UPT, UPT, UR32, 0x3400, URZ ;  /* 0x0000340020207890 */ /* 0x000fe4000fffe0ff */
[----:B------:R-:W-:Y:S01]  /*1bd0*/  UIADD3 UR8, UPT, UPT, UR4, 0xd400, URZ ;  /* 0x0000d40004087890 */ /* 0x000fe2000fffe0ff */
[----:B------:R-:W-:Y:S01]  /*1be0*/  UMOV UR18, 0x0 ;  /* 0x0000000000127882 */ /* 0x000fe20000000000 */
[----:B------:R-:W-:Y:S01]  /*1bf0*/  UMOV UR19, 0x10000000 ;  /* 0x1000000000137882 */ /* 0x000fe20000000000 */
[----:B------:R-:W-:Y:S01]  /*1c00*/  UMOV UR4, 0x30000 ;  /* 0x0003000000047882 */ /* 0x000fe20000000000 */
[----:B------:R-:W-:Y:S01]  /*1c10*/  UMOV UR12, UR36 ;  /* 0x00000024000c7c82 */ /* 0x000fe20008000000 */
[----:B------:R-:W-:Y:S01]  /*1c20*/  UMOV UR9, UR33 ;  /* 0x0000002100097c82 */ /* 0x000fe20008000000 */
[----:B------:R-:W-:Y:S01]  /*1c30*/  UMOV UR10, UR34 ;  /* 0x00000022000a7c82 */ /* 0x000fe20008000000 */
[----:B------:R-:W-:Y:S01]  /*1c40*/  UTMALDG.3D [UR32], [UR16], desc[UR18] ;  /* 0x00001220100075b4 */ /* 0x000fe20008011000 */
[----:B------:R-:W-:Y:S01]  /*1c50*/  UMOV UR13, UR21 ;  /* 0x00000015000d7c82 */ /* 0x000fe20008000000 */
[----:B------:R2:W-:Y:S02]  /*1c60*/  UTMALDG.3D.MULTICAST [UR8], [UR14], UR4, desc[UR18] ;  /* 0x000012080e0073b4 */ /* 0x0005e40008011804 */
[----:B--2---:R-:W-:Y:S01]  /*1c70*/  UMOV UR4, UR5 ;  /* 0x0000000500047c82 */ /* 0x004fe20008000000 */
[----:B------:R-:W-:Y:S05]  /*1c80*/  BRA.U UP0, `(.L_x_31) ;  /* 0xfffffffd00487547 */ /* 0x000fea000b83ffff */
.L_x_25:
[----:B------:R-:W-:Y:S01]  /*1c90*/  ULEA UR4, UR5, UR6, 0x3 ;  /* 0x0000000605047291 */ /* 0x000fe2000f8e18ff */
[----:B--2-4-:R-:W-:Y:S01]  /*1ca0*/  SHF.L.U32 R0, R12, 0x1f, RZ ;  /* 0x0000001f0c007819 */ /* 0x014fe200000006ff */
[----:B------:R-:W-:Y:S01]  /*1cb0*/  @!P1 SYNCS.ARRIVE.TRANS64.A1T0 RZ, [UR6+0x88], RZ ;  /* 0x000088ffffff99a7 */ /* 0x000fe20008100006 */
[----:B------:R-:W-:-:S06]  /*1cc0*/  UISETP.GT.AND UP0, UPT, UR41, UR40, UPT ;  /* 0x000000282900728c */ /* 0x000fcc000bf04270 */
[----:B-1-3--:R1:W2:Y:S03]  /*1cd0*/  SYNCS.PHASECHK.TRANS64.TRYWAIT P0, [UR4+0x28], R0 ;  /* 0x00002800ff0075a7 */ /* 0x00a2a60008001104 */
[----:B------:R-:W-:Y:S05]  /*1ce0*/  BRA.U !UP0, `(.L_x_32) ;  /* 0x0000000108c47547 */ /* 0x000fea000b800000 */
[----:B------:R-:W-:Y:S01]  /*1cf0*/  UIADD3 UR26, UPT, UPT, UR43, UR13, URZ ;  /* 0x0000000d2b1a7290 */ /* 0x000fe2000fffe0ff */
[----:B------:R-:W-:-:S11]  /*1d00*/  UMOV UR4, UR5 ;  /* 0x0000000500047c82 */ /* 0x000fd60008000000 */
.L_x_38:
[----:B------:R-:W-:Y:S01]  /*1d10*/  ULEA UR17, UR4, UR6, 0x3 ;  /* 0x0000000604117291 */ /* 0x000fe2000f8e18ff */
[----:B--2---:R-:W-:Y:S01]  /*1d20*/  @!P3 MOV R2, 0x4000 ;  /* 0x000040000002b802 */ /* 0x004fe20000000f00 */
[----:B--2-4-:R-:W-:Y:S10]  /*1d30*/  @P0 BRA `(.L_x_33) ;  /* 0x00000000000c0947 */ /* 0x014ff40003800000 */
[----:B------:R-:W-:-:S04]  /*1d40*/  SHF.L.U32 R3, R12, 0x1f, RZ ;  /* 0x0000001f0c037819 */ /* 0x000fc800000006ff */
[----:B------:R-:W2:Y:S02]  /*1d50*/  SYNCS.PHASECHK.TRANS64.TRYWAIT P0, [UR17+0x28], R3 ;  /* 0x00002803ff0075a7 */ /* 0x000ea40008001111 */
[----:B--2---:R-:W-:Y:S05]  /*1d60*/  @!P0 BRA `(.L_x_34) ;  /* 0x00000058006c8947 */ /* 0x004fea0003800000 */
.L_x_33:
[----:B------:R2:W-:Y:S01]  /*1d70*/  @!P3 SYNCS.ARRIVE.TRANS64 RZ, [UR17], R2 ;  /* 0x00000002ffffb9a7 */ /* 0x0005e20008000011 */
[----:B------:R-:W-:-:S04]  /*1d80*/  ULOP3.LUT UR5, UR25, 0x2, URZ, 0xfc, !UPT ;  /* 0x0000000219057892 */ /* 0x000fc8000f8efcff */
[----:B------:R-:W-:-:S09]  /*1d90*/  UISETP.NE.AND UP0, UPT, UR5, 0x2, UPT ;  /* 0x000000020500788c */ /* 0x000fd2000bf05270 */
[----:B------:R-:W-:Y:S05]  /*1da0*/  BRA.U UP0, `(.L_x_35) ;  /* 0x0000000100047547 */ /* 0x000fea000b800000 */
[----:B------:R-:W-:Y:S05]  /*1db0*/  BPT.TRAP 0x1 ;  /* 0x000000040000795c */ /* 0x000fea0000300000 */
.L_x_35:
[----:B------:R-:W-:Y:S04]  /*1dc0*/  BSSY.RECONVERGENT B0, `(.L_x_36) ;  /* 0x0000003000007945 */ /* 0x000fe80003800200 */
[----:B------:R-:W-:Y:S05]  /*1dd0*/  @P2 BRA `(.L_x_37) ;  /* 0x0000000000042947 */ /* 0x000fea0003800000 */
[----:B------:R-:W-:Y:S05]  /*1de0*/  BPT.TRAP 0x1 ;  /* 0x000000040000795c */ /* 0x000fea0000300000 */
.L_x_37:
[----:B------:R-:W-:Y:S05]  /*1df0*/  BSYNC.RECONVERGENT B0 ;  /* 0x0000000000007941 */ /* 0x000fea0003800200 */
.L_x_36:
[----:B------:R-:W-:Y:S02]  /*1e00*/  UIADD3 UR5, UPT, UPT, UR4, 0x1, URZ ;  /* 0x0000000104057890 */ /* 0x000fe4000fffe0ff */
[----:B------:R-:W-:Y:S02]  /*1e10*/  ULEA UR16, UR4, UR6, 0xd ;  /* 0x0000000604107291 */ /* 0x000fe4000f8e68ff */
[----:B------:R-:W-:Y:S02]  /*1e20*/  UISETP.NE.AND UP0, UPT, UR5, 0x5, UPT ;  /* 0x000000050500788c */ /* 0x000fe4000bf05270 */
[----:B------:R-:W-:Y:S02]  /*1e30*/  ULEA UR4, UR4, UR24, 0xc ;  /* 0x0000001804047291 */ /* 0x000fe4000f8e60ff */
[----:B------:R-:W-:Y:S02]  /*1e40*/  USEL UR8, URZ, 0x1, UP0 ;  /* 0x00000001ff087887 */ /* 0x000fe40008000000 */
[----:B------:R-:W-:-:S02]  /*1e50*/  USEL UR5, UR5, URZ, UP0 ;  /* 0x000000ff05057287 */ /* 0x000fc40008000000 */
[----:B------:R-:W-:Y:S02]  /*1e60*/  UIADD3 UR22, UP1, UPT, UR28, 0x80, URZ ;  /* 0x000000801c167890 */ /* 0x000fe4000ff3e0ff */
[----:B------:R-:W-:Y:S01]  /*1e70*/  UIADD3 UR14, UP0, UPT, UR28, 0x180, URZ ;  /* 0x000001801c0e7890 */ /* 0x000fe2000ff1e0ff */
[----:B------:R-:W-:Y:S01]  /*1e80*/  LOP3.LUT R12, R12, UR8, RZ, 0x3c, !PT ;  /* 0x000000080c0c7c12 */ /* 0x000fe2000f8e3cff */
[----:B------:R-:W-:Y:S02]  /*1e90*/  ULEA UR4, UR4, UR6, 0x1 ;  /* 0x0000000604047291 */ /* 0x000fe4000f8e08ff */
[----:B------:R-:W-:Y:S01]  /*1ea0*/  ULEA UR7, UR5, UR6, 0x3 ;  /* 0x0000000605077291 */ /* 0x000fe2000f8e18ff */
[----:B-1----:R-:W-:Y:S01]  /*1eb0*/  SHF.L.U32 R0, R12, 0x1f, RZ ;  /* 0x0000001f0c007819 */ /* 0x002fe200000006ff */
[----:B------:R-:W-:Y:S02]  /*1ec0*/  USHF.L.U32 UR18, UR13, 0x6, URZ ;  /* 0x000000060d127899 */ /* 0x000fe400080006ff */
[----:B------:R-:W-:-:S02]  /*1ed0*/  UIADD3 UR16, UPT, UPT, UR16, 0x3400, URZ ;  /* 0x0000340010107890 */ /* 0x000fc4000fffe0ff */
[----:B------:R-:W-:Y:S02]  /*1ee0*/  UIADD3.X UR23, UPT, UPT, URZ, UR29, URZ, UP1, !UPT ;  /* 0x0000001dff177290 */ /* 0x000fe40008ffe4ff */
[----:B------:R-:W-:Y:S01]  /*1ef0*/  UIADD3 UR8, UPT, UPT, UR4, 0xd400, URZ ;  /* 0x0000d40004087890 */ /* 0x000fe2000fffe0ff */
[----:B------:R3:W4:Y:S01]  /*1f00*/  SYNCS.PHASECHK.TRANS64.TRYWAIT P0, [UR7+0x28], R0 ;  /* 0x00002800ff0075a7 */ /* 0x0007220008001107 */
[----:B------:R-:W-:Y:S01]  /*1f10*/  UIADD3.X UR15, UPT, UPT, URZ, UR29, URZ, UP0, !UPT ;  /* 0x0000001dff0f7290 */ /* 0x000fe200087fe4ff */
[----:B------:R-:W-:Y:S01]  /*1f20*/  UMOV UR30, 0x0 ;  /* 0x00000000001e7882 */ /* 0x000fe20000000000 */
[----:B------:R-:W-:Y:S01]  /*1f30*/  UMOV UR31, 0x10000000 ;  /* 0x10000000001f7882 */ /* 0x000fe20000000000 */
[----:B------:R-:W-:Y:S01]  /*1f40*/  UMOV UR19, UR35 ;  /* 0x0000002300137c82 */ /* 0x000fe20008000000 */
[----:B------:R-:W-:Y:S01]  /*1f50*/  UMOV UR20, UR36 ;  /* 0x0000002400147c82 */ /* 0x000fe20008000000 */
[----:B------:R-:W-:Y:S01]  /*1f60*/  UMOV UR7, 0x30000 ;  /* 0x0003000000077882 */ /* 0x000fe20000000000 */
[----:B------:R-:W-:Y:S01]  /*1f70*/  UMOV UR12, UR36 ;  /* 0x00000024000c7c82 */ /* 0x000fe20008000000 */
[----:B------:R-:W-:Y:S01]  /*1f80*/  UMOV UR9, UR17 ;  /* 0x0000001100097c82 */ /* 0x000fe20008000000 */
[----:B------:R-:W-:Y:S01]  /*1f90*/  UMOV UR10, UR18 ;  /* 0x00000012000a7c82 */ /* 0x000fe20008000000 */
[----:B------:R3:W-:Y:S01]  /*1fa0*/  UTMALDG.3D [UR16], [UR22], desc[UR30] ;  /* 0x00001e10160075b4 */ /* 0x0007e20008011000 */
[----:B------:R-:W-:Y:S01]  /*1fb0*/  UIADD3 UR13, UPT, UPT, UR13, 0x1, URZ ;  /* 0x000000010d0d7890 */ /* 0x000fe2000fffe0ff */
[----:B------:R-:W-:-:S03]  /*1fc0*/  UMOV UR4, UR5 ;  /* 0x0000000500047c82 */ /* 0x000fc60008000000 */
[----:B------:R-:W-:Y:S01]  /*1fd0*/  UISETP.NE.AND UP0, UPT, UR13, UR26, UPT ;  /* 0x0000001a0d00728c */ /* 0x000fe2000bf05270 */
[----:B------:R3:W-:Y:S08]  /*1fe0*/  UTMALDG.3D.MULTICAST [UR8], [UR14], UR7, desc[UR30] ;  /* 0x00001e080e0073b4 */ /* 0x0007f00008011807 */
[----:B---3--:R-:W-:Y:S05]  /*1ff0*/  BRA.U UP0, `(.L_x_38) ;  /* 0xfffffffd00447547 */ /* 0x008fea000b83ffff */
.L_x_32:
[C---:B------:R-:W-:Y:S01]  /*2000*/  LEA R3, R11.reuse, UR6, 0x3 ;  /* 0x000000060b037c11 */ /* 0x040fe2000f8e18ff */
[----:B------:R-:W-:Y:S01]  /*2010*/  NOP ;  /* 0x0000000000007918 */ /* 0x000fe20000000000 */
[----:B-1----:R-:W-:Y:S02]  /*2020*/  SHF.L.U32 R0, R10, 0x1f, RZ ;  /* 0x0000001f0a007819 */ /* 0x002fe400000006ff */
[----:B------:R-:W-:Y:S02]  /*2030*/  LEA R4, R11, UR6, 0x4 ;  /* 0x000000060b047c11 */ /* 0x000fe4000f8e20ff */
[----:B--2-4-:R-:W1:Y:S02]  /*2040*/  SYNCS.PHASECHK.TRANS64.TRYWAIT P0, [R3+URZ+0x90], R0 ;  /* 0x00009000030075a7 */ /* 0x014e6400080011ff */
[----:B-1----:R-:W-:Y:S05]  /*2050*/  @!P0 BRA `(.L_x_39) ;  /* 0x0000005400c88947 */ /* 0x002fea0003800000 */
.L_x_126:
[----:B------:R-:W2:Y:S01]  /*2060*/  LDS.128 R4, [R4+0x120] ;  /* 0x0001200004047984 */ /* 0x000ea20000000c00 */
[----:B------:R-:W-:Y:S01]  /*2070*/  UISETP.GE.AND UP0, UPT, UR42, 0x1, UPT ;  /* 0x000000012a00788c */ /* 0x000fe2000bf06270 */
[----:B------:R-:W-:Y:S01]  /*2080*/  @!PT LDS RZ, [RZ] ;  /* 0x00000000fffff984 */ /* 0x000fe20000000800 */
[----:B------:R-:W-:Y:S01]  /*2090*/  @!PT LDS RZ, [RZ] ;  /* 0x00000000fffff984 */ /* 0x000fe20000000800 */
[----:B------:R-:W-:Y:S01]  /*20a0*/  @!PT LDS RZ, [RZ] ;  /* 0x00000000fffff984 */ /* 0x000fe20000000800 */
[----:B------:R-:W-:Y:S01]  /*20b0*/  @!PT LDS RZ, [RZ] ;  /* 0x00000000fffff984 */ /* 0x000fe20000000800 */
[----:B------:R3:W-:Y:S06]  /*20c0*/  MEMBAR.ALL.CTA ;  /* 0x0000000000007992 */ /* 0x0007ec0000008000 */
[----:B---3--:R-:W3:Y:S01]  /*20d0*/  FENCE.VIEW.ASYNC.S ;  /* 0x00000000000073c6 */ /* 0x008ee20000000000 */
[----:B--2---:R-:W-:-:S13]  /*20e0*/  LOP3.LUT P0, RZ, R6, 0x1, RZ, 0xc0, !PT ;  /* 0x0000000106ff7812 */ /* 0x004fda000780c0ff */
[----:B---3--:R-:W-:Y:S01]  /*20f0*/  VOTEU.ANY UP1, P0 ;  /* 0x0000000000ff7886 */ /* 0x008fe20000020100 */
[----:B------:R-:W-:-:S13]  /*2100*/  PLOP3.LUT P0, PT, PT, PT, UP1, 0x80, 0x8 ;  /* 0x000000000008781c */ /* 0x000fda0003f0f018 */
[----:B-1----:R-:W-:Y:S02]  /*2110*/  @P0 LOP3.LUT R0, R5, 0xffff, RZ, 0xc0, !PT ;  /* 0x0000ffff05000812 */ /* 0x002fe400078ec0ff */
[----:B------:R-:W-:Y:S02]  /*2120*/  @P0 MOV R2, R4 ;  /* 0x0000000400020202 */ /* 0x000fe40000000f00 */
[----:B------:R-:W-:Y:S01]  /*2130*/  @P0 R2UR UR7, R0 ;  /* 0x00000000000702ca */ /* 0x000fe200000e0000 */
[----:B------:R-:W-:Y:S01]  /*2140*/  VIADD R0, R3, 0xa0 ;  /* 0x000000a003007836 */ /* 0x000fe20000000000 */
[----:B------:R-:W-:Y:S02]  /*2150*/  @P0 SHF.R.U32.HI R4, RZ, 0x10, R5 ;  /* 0x00000010ff040819 */ /* 0x000fe40000011605 */
[----:B------:R-:W-:Y:S02]  /*2160*/  @P0 R2UR UR8, R2 ;  /* 0x00000000020802ca */ /* 0x000fe400000e0000 */
[----:B------:R-:W-:-:S02]  /*2170*/  PRMT R0, RZ, 0x654, R0 ;  /* 0x00000654ff007816 */ /* 0x000fc40000000000 */
[----:B------:R-:W-:Y:S02]  /*2180*/  @P0 R2UR UR4, R4 ;  /* 0x00000000040402ca */ /* 0x000fe400000e0000 */
[----:B------:R1:W-:Y:S03]  /*2190*/  SYNCS.ARRIVE.TRANS64.RED.A1T0 RZ, [R0+URZ], RZ ;  /* 0x000000ff00ff79a7 */ /* 0x0003e600081004ff */
[----:B------:R-:W-:-:S04]  /*21a0*/  @UP1 UMOV UR27, UR7 ;  /* 0x00000007001b1c82 */ /* 0x000fc80008000000 */
[----:B------:R-:W-:-:S04]  /*21b0*/  @UP1 UMOV UR37, UR8 ;  /* 0x0000000800251c82 */ /* 0x000fc80008000000 */
[----:B------:R-:W-:Y:S01]  /*21c0*/  @UP1 UMOV UR36, UR4 ;  /* 0x0000000400241c82 */ /* 0x000fe20008000000 */
[----:B------:R-:W-:Y:S05]  /*21d0*/  BRA.U !UP0, `(.L_x_40) ;  /* 0x0000000108d47547 */ /* 0x000fea000b800000 */
[----:B------:R-:W2:Y:S01]  /*21e0*/  LDCU.128 UR12, c[0x0][0xb10] ;  /* 0x00016200ff0c77ac */ /* 0x000ea20008000c00 */
[----:B------:R-:W3:Y:S01]  /*21f0*/  LDCU UR26, c[0x0][0xb20] ;  /* 0x00016400ff1a77ac */ /* 0x000ee20008000800 */
[----:B------:R-:W4:Y:S01]  /*2200*/  LDCU UR20, c[0x0][0xb0c] ;  /* 0x00016180ff1477ac */ /* 0x000f220008000800 */
[----:B------:R-:W1:Y:S01]  /*2210*/  LDCU.64 UR10, c[0x0][0xb28] ;  /* 0x00016500ff0a77ac */ /* 0x000e620008000a00 */
[----:B------:R-:W-:Y:S02]  /*2220*/  UISETP.NE.AND UP3, UPT, UR42, 0x1, UPT ;  /* 0x000000012a00788c */ /* 0x000fe4000bf65270 */
[----:B--2---:R-:W-:Y:S02]  /*2230*/  UIMAD.WIDE.U32 UR16, UR38, UR15, URZ ;  /* 0x0000000f261072a5 */ /* 0x004fe4000f8e00ff */
[----:B------:R-:W-:Y:S02]  /*2240*/  UIMAD.WIDE.U32 UR8, UR39, UR12, URZ ;  /* 0x0000000c270872a5 */ /* 0x000fe4000f8e00ff */
[----:B------:R-:W-:-:S02]  /*2250*/  UISETP.NE.AND UP0, UPT, UR14, 0x1, UPT ;  /* 0x000000010e00788c */ /* 0x000fc4000bf05270 */
[----:B------:R-:W-:Y:S01]  /*2260*/  UIMAD.WIDE.U32 UR22, UR27, UR15, URZ ;  /* 0x0000000f1b1672a5 */ /* 0x000fe2000f8e00ff */
[----:B------:R-:W-:Y:S02]  /*2270*/  UMOV UR16, UR17 ;  /* 0x0000001100107c82 */ /* 0x000fe40008000000 */
[----:B------:R-:W-:Y:S01]  /*2280*/  UMOV UR8, UR9 ;  /* 0x0000000900087c82 */ /* 0x000fe20008000000 */
[----:B---3--:R-:W-:Y:S02]  /*2290*/  USHF.R.U32.HI UR16, URZ, UR26, UR16 ;  /* 0x0000001aff107299 */ /* 0x008fe40008011610 */
[----:B----4-:R-:W-:Y:S02]  /*22a0*/  UISETP.NE.AND UP2, UPT, UR20, 0x1, UPT ;  /* 0x000000011400788c */ /* 0x010fe4000bf45270 */
[----:B------:R-:W-:Y:S02]  /*22b0*/  USHF.R.U32.HI UR8, URZ, UR13, UR8 ;  /* 0x0000000dff087299 */ /* 0x000fe40008011608 */
[----:B------:R-:W-:-:S02]  /*22c0*/  USEL UR7, UR38, UR16, !UP0 ;  /* 0x0000001026077287 */ /* 0x000fc4000c000000 */
[----:B------:R-:W-:Y:S02]  /*22d0*/  USEL UR8, UR39, UR8, !UP2 ;  /* 0x0000000827087287 */ /* 0x000fe4000d000000 */
[----:B-1----:R-:W-:Y:S01]  /*22e0*/  UIMAD.WIDE.U32 UR16, UR7, UR10, URZ ;  /* 0x0000000a071072a5 */ /* 0x002fe2000f8e00ff */
[----:B------:R-:W-:Y:S01]  /*22f0*/  UMOV UR4, UR23 ;  /* 0x0000001700047c82 */ /* 0x000fe20008000000 */
[----:B------:R-:W-:Y:S02]  /*2300*/  UIMAD.WIDE.U32 UR18, UR37, UR12, URZ ;  /* 0x0000000c251272a5 */ /* 0x000fe4000f8e00ff */
[----:B------:R-:W-:-:S03]  /*2310*/  UIMAD.WIDE.U32 UR22, UR8, UR10, URZ ;  /* 0x0000000a081672a5 */ /* 0x000fc6000f8e00ff */
[----:B------:R-:W-:Y:S01]  /*2320*/  UMOV UR16, UR17 ;  /* 0x0000001100107c82 */ /* 0x000fe20008000000 */
[----:B------:R-:W-:Y:S02]  /*2330*/  USHF.R.U32.HI UR4, URZ, UR26, UR4 ;  /* 0x0000001aff047299 */ /* 0x000fe40008011604 */
[----:B------:R-:W-:Y:S01]  /*2340*/  @UP3 USHF.R.U32.HI UR7, URZ, UR11, UR16 ;  /* 0x0000000bff073299 */ /* 0x000fe20008011610 */
[----:B------:R-:W-:Y:S01]  /*2350*/  UMOV UR18, UR19 ;  /* 0x0000001300127c82 */ /* 0x000fe20008000000 */
[----:B------:R-:W-:Y:S01]  /*2360*/  UMOV UR22, UR23 ;  /* 0x0000001700167c82 */ /* 0x000fe20008000000 */
[----:B------:R-:W-:Y:S02]  /*2370*/  USHF.R.U32.HI UR13, URZ, UR13, UR18 ;  /* 0x0000000dff0d7299 */ /* 0x000fe40008011612 */
[----:B------:R-:W-:Y:S02]  /*2380*/  USEL UR4, UR27, UR4, !UP0 ;  /* 0x000000041b047287 */ /* 0x000fe4000c000000 */
[----:B------:R-:W-:-:S02]  /*2390*/  @UP3 USHF.R.U32.HI UR8, URZ, UR11, UR22 ;  /* 0x0000000bff083299 */ /* 0x000fc40008011616 */
[----:B------:R-:W-:Y:S02]  /*23a0*/  UIMAD UR9, UR42, UR7, URZ ;  /* 0x000000072a0972a4 */ /* 0x000fe4000f8e02ff */
[----:B------:R-:W-:Y:S02]  /*23b0*/  USEL UR7, UR37, UR13, !UP2 ;  /* 0x0000000d25077287 */ /* 0x000fe4000d000000 */
[----:B------:R-:W-:Y:S02]  /*23c0*/  UIMAD UR12, UR42, UR8, URZ ;  /* 0x000000082a0c72a4 */ /* 0x000fe4000f8e02ff */
[----:B------:R-:W-:Y:S02]  /*23d0*/  UISETP.GE.AND UP0, UPT, UR4, UR9, UPT ;  /* 0x000000090400728c */ /* 0x000fe4000bf06270 */
[----:B------:R-:W-:Y:S02]  /*23e0*/  UIMAD.WIDE.U32 UR16, UR4, UR10, URZ ;  /* 0x0000000a041072a5 */ /* 0x000fe4000f8e00ff */
[----:B------:R-:W-:-:S02]  /*23f0*/  UISETP.GE.OR UP0, UPT, UR7, UR12, UP0 ;  /* 0x0000000c0700728c */ /* 0x000fc40008706670 */
[----:B------:R-:W-:Y:S02]  /*2400*/  UIMAD.WIDE.U32 UR12, UR7, UR10, URZ ;  /* 0x0000000a070c72a5 */ /* 0x000fe4000f8e00ff */
[----:B------:R-:W-:Y:S01]  /*2410*/  UIADD3 UR15, UPT, UPT, -UR4, URZ, URZ ;  /* 0x000000ff040f7290 */ /* 0x000fe2000fffe1ff */
[----:B------:R-:W-:Y:S01]  /*2420*/  UMOV UR10, UR17 ;  /* 0x00000011000a7c82 */ /* 0x000fe20008000000 */
[----:B------:R-:W-:Y:S02]  /*2430*/  UIADD3 UR12, UPT, UPT, -UR7, URZ, URZ ;  /* 0x000000ff070c7290 */ /* 0x000fe4000fffe1ff */
[----:B------:R-:W-:-:S03]  /*2440*/  USHF.R.U32.HI UR10, URZ, UR11, UR10 ;  /* 0x0000000bff0a7299 */ /* 0x000fc6000801160a */
[----:B------:R-:W-:Y:S01]  /*2450*/  @!UP0 UMOV UR9, UR13 ;  /* 0x0000000d00098c82 */ /* 0x000fe20008000000 */
[----:B------:R-:W-:Y:S02]  /*2460*/  UIMAD UR15, UR14, UR15, UR27 ;  /* 0x0000000f0e0f72a4 */ /* 0x000fe4000f8e021b */
[----:B------:R-:W-:Y:S02]  /*2470*/  USEL UR10, UR4, UR10, !UP3 ;  /* 0x0000000a040a7287 */ /* 0x000fe4000d800000 */
[----:B------:R-:W-:Y:S02]  /*2480*/  @!UP0 USHF.R.U32.HI UR9, URZ, UR11, UR9 ;  /* 0x0000000bff098299 */ /* 0x000fe40008011609 */
[----:B------:R-:W-:Y:S02]  /*2490*/  UIADD3 UR11, UPT, UPT, -UR10, URZ, URZ ;  /* 0x000000ff0a0b7290 */ /* 0x000fe4000fffe1ff */
[----:B------:R-:W-:Y:S02]  /*24a0*/  @!UP0 USEL UR9, UR7, UR9, !UP3 ;  /* 0x0000000907098287 */ /* 0x000fe4000d800000 */
[----:B------:R-:W-:-:S02]  /*24b0*/  UIMAD UR11, UR42, UR11, UR4 ;  /* 0x0000000b2a0b72a4 */ /* 0x000fc4000f8e0204 */
[----:B------:R-:W-:Y:S02]  /*24c0*/  @!UP0 UIADD3 UR10, UPT, UPT, UR10, -UR9, URZ ;  /* 0x800000090a0a8290 */ /* 0x000fe4000fffe0ff */
[----:B------:R-:W-:Y:S02]  /*24d0*/  @!UP0 UIMAD UR9, UR11, UR8, UR9 ;  /* 0x000000080b0982a4 */ /* 0x000fe4000f8e0209 */
[----:B------:R-:W-:Y:S02]  /*24e0*/  @!UP0 UIMAD UR4, UR42, UR10, UR7 ;  /* 0x0000000a2a0482a4 */ /* 0x000fe4000f8e0207 */
[----:B------:R-:W-:Y:S02]  /*24f0*/  UIMAD UR8, UR20, UR12, UR37 ;  /* 0x0000000c140872a4 */ /* 0x000fe4000f8e0225 */
[----:B------:R-:W-:Y:S01]  /*2500*/  UIMAD UR27, UR4, UR14, UR15 ;  /* 0x0000000e041b72a4 */ /* 0x000fe2000f8e020f */
[----:B------:R-:W-:Y:S02]  /*2510*/  @!UP0 UMOV UR7, UR9 ;  /* 0x0000000900078c82 */ /* 0x000fe40008000000 */
[----:B------:R-:W-:-:S12]  /*2520*/  UIMAD UR37, UR7, UR20, UR8 ;  /* 0x00000014072572a4 */ /* 0x000fd8000f8e0208 */
.L_x_40:
[----:B------:R-:W2:Y:S02]  /*2530*/  LDCU UR4, c[0x0][0xb30] ;  /* 0x00016600ff0477ac */ /* 0x000ea40008000800 */
[----:B--2---:R-:W-:-:S09]  /*2540*/  UISETP.NE.AND UP0, UPT, UR4, 0x1, UPT ;  /* 0x000000010400788c */ /* 0x004fd2000bf05270 */
[----:B------:R-:W-:Y:S05]  /*2550*/  BRA.U UP0, `(.L_x_41) ;  /* 0x0000000100447547 */ /* 0x000fea000b800000 */
[----:B------:R-:W2:Y:S01]  /*2560*/  LDCU.128 UR12, c[0x0][0xb10] ;  /* 0x00016200ff0c77ac */ /* 0x000ea20008000c00 */
[----:B------:R-:W3:Y:S01]  /*2570*/  LDCU UR16, c[0x0][0xb0c] ;  /* 0x00016180ff1077ac */ /* 0x000ee20008000800 */
[----:B------:R-:W4:Y:S01]  /*2580*/  LDCU UR17, c[0x0][0xb20] ;  /* 0x00016400ff1177ac */ /* 0x000f220008000800 */
[----:B--2---:R-:W-:Y:S02]  /*2590*/  UIMAD.WIDE.U32 UR10, UR37, UR12, URZ ;  /* 0x0000000c250a72a5 */ /* 0x004fe4000f8e00ff */
[----:B------:R-:W-:Y:S02]  /*25a0*/  UIMAD.WIDE.U32 UR8, UR27, UR15, URZ ;  /* 0x0000000f1b0872a5 */ /* 0x000fe4000f8e00ff */
[----:B---3--:R-:W-:Y:S02]  /*25b0*/  UISETP.NE.AND UP2, UPT, UR16, 0x1, UPT ;  /* 0x000000011000788c */ /* 0x008fe4000bf45270 */
[----:B------:R-:W-:Y:S01]  /*25c0*/  UISETP.NE.AND UP0, UPT, UR14, 0x1, UPT ;  /* 0x000000010e00788c */ /* 0x000fe2000bf05270 */
[----:B------:R-:W-:-:S02]  /*25d0*/  UMOV UR7, UR11 ;  /* 0x0000000b00077c82 */ /* 0x000fc40008000000 */
[----:B------:R-:W-:Y:S01]  /*25e0*/  UMOV UR4, UR9 ;  /* 0x0000000900047c82 */ /* 0x000fe20008000000 */
[----:B------:R-:W-:Y:S02]  /*25f0*/  USHF.R.U32.HI UR7, URZ, UR13, UR7 ;  /* 0x0000000dff077299 */ /* 0x000fe40008011607 */
[----:B----4-:R-:W-:Y:S02]  /*2600*/  USHF.R.U32.HI UR4, URZ, UR17, UR4 ;  /* 0x00000011ff047299 */ /* 0x010fe40008011604 */
[----:B------:R-:W-:Y:S02]  /*2610*/  USEL UR7, UR37, UR7, !UP2 ;  /* 0x0000000725077287 */ /* 0x000fe4000d000000 */
[----:B------:R-:W-:-:S04]  /*2620*/  USEL UR4, UR27, UR4, !UP0 ;  /* 0x000000041b047287 */ /* 0x000fc8000c000000 */
[----:B------:R-:W-:Y:S02]  /*2630*/  UIADD3 UR8, UPT, UPT, UR7, -UR4, URZ ;  /* 0x8000000407087290 */ /* 0x000fe4000fffe0ff */
[----:B------:R-:W-:Y:S02]  /*2640*/  UIADD3 UR4, UPT, UPT, -UR7, UR4, URZ ;  /* 0x0000000407047290 */ /* 0x000fe4000fffe1ff */
[----:B------:R-:W-:Y:S02]  /*2650*/  UIMAD UR27, UR8, UR14, UR27 ;  /* 0x0000000e081b72a4 */ /* 0x000fe4000f8e021b */
[----:B------:R-:W-:-:S12]  /*2660*/  UIMAD UR37, UR4, UR16, UR37 ;  /* 0x00000010042572a4 */ /* 0x000fd8000f8e0225 */
.L_x_41:
[----:B------:R-:W-:Y:S01]  /*2670*/  VIADD R11, R11, 0x1 ;  /* 0x000000010b0b7836 */ /* 0x000fe20000000000 */
[----:B------:R-:W-:Y:S02]  /*2680*/  R2UR UR7, R48 ;  /* 0x00000000300772ca */ /* 0x000fe400000e0000 */
[----:B------:R-:W-:Y:S02]  /*2690*/  R2UR UR4, R47 ;  /* 0x000000002f0472ca */ /* 0x000fe400000e0000 */
[C---:B------:R-:W-:Y:S02]  /*26a0*/  ISETP.NE.AND P0, PT, R11.reuse, 0x2, PT ;  /* 0x000000020b00780c */ /* 0x040fe40003f05270 */
[----:B------:R-:W-:Y:S02]  /*26b0*/  PLOP3.LUT P1, PT, PT, PT, PT, 0x80, 0x8 ;  /* 0x000000000008781c */ /* 0x000fe40003f2f070 */
[----:B-1----:R-:W-:Y:S02]  /*26c0*/  SEL R0, RZ, 0x1, P0 ;  /* 0x00000001ff007807 */ /* 0x002fe40000000000 */
[----:B------:R-:W-:-:S02]  /*26d0*/  SEL R11, R11, RZ, P0 ;  /* 0x000000ff0b0b7207 */ /* 0x000fc40000000000 */
[----:B------:R-:W-:Y:S01]  /*26e0*/  LOP3.LUT R10, R10, R0, RZ, 0x3c, !PT ;  /* 0x000000000a0a7212 */ /* 0x000fe200078e3cff */
[----:B------:R-:W-:Y:S02]  /*26f0*/  UIADD3 UR26, UPT, UPT, UR37, UR7, URZ ;  /* 0x00000007251a7290 */ /* 0x000fe4000fffe0ff */
[----:B------:R-:W-:Y:S01]  /*2700*/  UIADD3 UR30, UPT, UPT, UR27, UR4, URZ ;  /* 0x000000041b1e7290 */ /* 0x000fe2000fffe0ff */
[----:B------:R-:W-:Y:S11]  /*2710*/  BRA.U UP1, `(.L_x_42) ;  /* 0xfffffff101347547 */ /* 0x000ff6000b83ffff */
[----:B------:R-:W-:Y:S01]  /*2720*/  UIADD3 UR7, UPT, UPT, UR6, 0x28, URZ ;  /* 0x0000002806077890 */ /* 0x000fe2000fffe0ff */
[----:B------:R-:W-:-:S03]  /*2730*/  SHF.L.U32 R2, R12, 0x1f, RZ ;  /* 0x0000001f0c027819 */ /* 0x000fc600000006ff */
[----:B------:R-:W-:-:S09]  /*2740*/  ULEA UR4, UR5, UR7, 0x3 ;  /* 0x0000000705047291 */ /* 0x000fd2000f8e18ff */
[----:B------:R-:W1:Y:S02]  /*2750*/  SYNCS.PHASECHK.TRANS64.TRYWAIT P0, [UR4], R2 ;  /* 0x00000002ff0075a7 */ /* 0x000e640008001104 */
[----:B-1----:R-:W-:Y:S05]  /*2760*/  @!P0 BRA `(.L_x_43) ;  /* 0x0000005000188947 */ /* 0x002fea0003800000 */
.L_x_128:
[----:B------:R-:W-:-:S04]  /*2770*/  UIADD3 UR4, UPT, UPT, UR5, 0x1, URZ ;  /* 0x0000000105047890 */ /* 0x000fc8000fffe0ff */
[----:B------:R-:W-:-:S04]  /*2780*/  UISETP.NE.AND UP0, UPT, UR4, 0x5, UPT ;  /* 0x000000050400788c */ /* 0x000fc8000bf05270 */
[----:B------:R-:W-:Y:S02]  /*2790*/  USEL UR6, URZ, 0x1, UP0 ;  /* 0x00000001ff067887 */ /* 0x000fe40008000000 */
[----:B------:R-:W-:-:S04]  /*27a0*/  USEL UR4, UR4, URZ, UP0 ;  /* 0x000000ff04047287 */ /* 0x000fc80008000000 */
[----:B------:R-:W-:Y:S01]  /*27b0*/  ULEA UR5, UR4, UR7, 0x3 ;  /* 0x0000000704057291 */ /* 0x000fe2000f8e18ff */
[----:B-1----:R-:W-:-:S04]  /*27c0*/  LOP3.LUT R2, R12, UR6, RZ, 0x3c, !PT ;  /* 0x000000060c027c12 */ /* 0x002fc8000f8e3cff */
[----:B------:R-:W-:-:S04]  /*27d0*/  SHF.L.U32 R3, R2, 0x1f, RZ ;  /* 0x0000001f02037819 */ /* 0x000fc800000006ff */
[----:B------:R-:W1:Y:S02]  /*27e0*/  SYNCS.PHASECHK.TRANS64.TRYWAIT P0, [UR5], R3 ;  /* 0x00000003ff0075a7 */ /* 0x000e640008001105 */
[----:B-1----:R-:W-:Y:S05]  /*27f0*/  @!P0 BRA `(.L_x_44) ;  /* 0x00000050000c8947 */ /* 0x002fea0003800000 */
.L_x_130:
[----:B------:R-:W-:-:S04]  /*2800*/  UIADD3 UR4, UPT, UPT, UR4, 0x1, URZ ;  /* 0x0000000104047890 */ /* 0x000fc8000fffe0ff */
[----:B------:R-:W-:-:S04]  /*2810*/  UISETP.NE.AND UP0, UPT, UR4, 0x5, UPT ;  /* 0x000000050400788c */ /* 0x000fc8000bf05270 */
[----:B------:R-:W-:Y:S02]  /*2820*/  USEL UR6, URZ, 0x1, UP0 ;  /* 0x00000001ff067887 */ /* 0x000fe40008000000 */
[----:B------:R-:W-:-:S04]  /*2830*/  USEL UR4, UR4, URZ, UP0 ;  /* 0x000000ff04047287 */ /* 0x000fc80008000000 */
[----:B------:R-:W-:Y:S01]  /*2840*/  ULEA UR5, UR4, UR7, 0x3 ;  /* 0x0000000704057291 */ /* 0x000fe2000f8e18ff */
[----:B------:R-:W-:-:S04]  /*2850*/  LOP3.LUT R2, R2, UR6, RZ, 0x3c, !PT ;  /* 0x0000000602027c12 */ /* 0x000fc8000f8e3cff */
[----:B-1----:R-:W-:-:S04]  /*2860*/  SHF.L.U32 R3, R2, 0x1f, RZ ;  /* 0x0000001f02037819 */ /* 0x002fc800000006ff */
[----:B------:R-:W1:Y:S02]  /*2870*/  SYNCS.PHASECHK.TRANS64.TRYWAIT P0, [UR5], R3 ;  /* 0x00000003ff0075a7 */ /* 0x000e640008001105 */
[----:B-1----:R-:W-:Y:S05]  /*2880*/  @!P0 BRA `(.L_x_45) ;  /* 0x0000005000008947 */ /* 0x002fea0003800000 */
.L_x_132:
        /* <DEDUP_REMOVED lines=9> */
.L_x_134:
[----:B------:R-:W-:-:S04]  /*2920*/  UIADD3 UR4, UPT, UPT, UR4, 0x1, URZ ;  /* 0x0000000104047890 */ /* 0x000fc8000fffe0ff */
[----:B------:R-:W-:-:S04]  /*2930*/  UISETP.NE.AND UP0, UPT, UR4, 0x5, UPT ;  /* 0x000000050400788c */ /* 0x000fc8000bf05270 */
[----:B------:R-:W-:Y:S02]  /*2940*/  USEL UR5, URZ, 0x1, UP0 ;  /* 0x00000001ff057887 */ /* 0x000fe40008000000 */
[----:B------:R-:W-:-:S04]  /*2950*/  USEL UR4, UR4, URZ, UP0 ;  /* 0x000000ff04047287 */ /* 0x000fc80008000000 */
[----:B------:R-:W-:Y:S01]  /*2960*/  ULEA UR4, UR4, UR7, 0x3 ;  /* 0x0000000704047291 */ /* 0x000fe2000f8e18ff */
[----:B------:R-:W-:-:S04]  /*2970*/  LOP3.LUT R2, R2, UR5, RZ, 0x3c, !PT ;  /* 0x0000000502027c12 */ /* 0x000fc8000f8e3cff */
[----:B------:R-:W-:Y:S01]  /*2980*/  SHF.L.U32 R2, R2, 0x1f, RZ ;  /* 0x0000001f02027819 */ /* 0x000fe200000006ff */
[----:B-1----:R-:W-:-:S07]  /*2990*/  IMAD.U32 R0, RZ, RZ, UR4 ;  /* 0x00000004ff007e24 */ /* 0x002fce000f8e00ff */
.L_x_47:
[----:B-1----:R1:W2:Y:S02]  /*29a0*/  SYNCS.PHASECHK.TRANS64.TRYWAIT P0, [R0+URZ], R2 ;  /* 0x00000002000075a7 */ /* 0x0022a400080011ff */
[----:B--2---:R-:W-:Y:S05]  /*29b0*/  @!P0 NANOSLEEP.SYNCS 0x989680 ;  /* 0x009896800000895d */ /* 0x004fea0003900000 */
[----:B------:R-:W2:Y:S02]  /*29c0*/  @!P0 SYNCS.PHASECHK.TRANS64 P0, [R0+URZ], R2 ;  /* 0x00000002000085a7 */ /* 0x000ea400080010ff */
[----:B--2---:R-:W-:Y:S05]  /*29d0*/  @P0 EXIT ;  /* 0x000000000000094d */ /* 0x004fea0003800000 */
[----:B------:R-:W-:Y:S05]  /*29e0*/  BRA `(.L_x_47) ;  /* 0xfffffffc00ec7947 */ /* 0x000fea000383ffff */
.L_x_22:
[----:B------:R-:W-:-:S04]  /*29f0*/  UISETP.NE.AND UP0, UPT, UR54, URZ, UPT ;  /* 0x000000ff3600728c */ /* 0x000fc8000bf05270 */
[----:B------:R-:W-:-:S09]  /*2a00*/  UISETP.NE.OR UP0, UPT, UR18, 0x1, UP0 ;  /* 0x000000011200788c */ /* 0x000fd20008705670 */
[----:B------:R-:W-:Y:S05]  /*2a10*/  BRA.U UP0, `(.L_x_48) ;  /* 0x0000000500487547 */ /* 0x000fea000b800000 */
[----:B------:R-:W-:Y:S01]  /*2a20*/  ISETP.GE.U32.AND P2, PT, R0, 0x2, PT ;  /* 0x000000020000780c */ /* 0x000fe20003f46070 */
[----:B------:R-:W-:Y:S01]  /*2a30*/  IMAD.MOV.U32 R12, RZ, RZ, 0x1 ;  /* 0x00000001ff0c7424 */ /* 0x000fe200078e00ff */
[----:B------:R-:W-:Y:S02]  /*2a40*/  CS2R R10, SRZ ;  /* 0x00000000000a7805 */ /* 0x000fe4000001ff00 */
[----:B------:R-:W-:Y:S01]  /*2a50*/  CS2R R8, SRZ ;  /* 0x0000000000087805 */ /* 0x000fe2000001ff00 */
[----:B------:R-:W-:Y:S01]  /*2a60*/  UMOV UR6, 0x400 ;  /* 0x0000040000067882 */ /* 0x000fe20000000000 */
[----:B------:R-:W-:Y:S01]  /*2a70*/  UMOV UR5, URZ ;  /* 0x000000ff00057c82 */ /* 0x000fe20008000000 */
[----:B------:R-:W-:-:S12]  /*2a80*/  ULEA UR6, UR54, UR6, 0x18 ;  /* 0x0000000636067291 */ /* 0x000fd8000f8ec0ff */
.L_x_52:
[----:B------:R-:W-:Y:S02]  /*2a90*/  LEA R2, R8, UR6, 0x3 ;  /* 0x0000000608027c11 */ /* 0x000fe4000f8e18ff */
[----:B------:R-:W-:-:S03]  /*2aa0*/  SHF.L.U32 R4, R9, 0x1f, RZ ;  /* 0x0000001f09047819 */ /* 0x000fc600000006ff */
[----:B------:R-:W-:Y:S01]  /*2ab0*/  VIADD R5, R2, 0x100 ;  /* 0x0000010002057836 */ /* 0x000fe20000000000 */
[----:B------:R-:W2:Y:S02]  /*2ac0*/  SYNCS.PHASECHK.TRANS64.TRYWAIT P0, [R2+URZ+0xf0], R4 ;  /* 0x0000f004020075a7 */ /* 0x000ea400080011ff */
[----:B--2---:R-:W-:Y:S05]  /*2ad0*/  @!P0 BRA `(.L_x_49) ;  /* 0x0000004c009c8947 */ /* 0x004fea0003800000 */
.L_x_135:
[----:B------:R-:W-:Y:S01]  /*2ae0*/  ULEA UR4, UR5, UR6, 0x3 ;  /* 0x0000000605047291 */ /* 0x000fe2000f8e18ff */
[----:B--2---:R-:W-:Y:S01]  /*2af0*/  PRMT R2, RZ, 0x654, R5 ;  /* 0x00000654ff027816 */ /* 0x004fe20000000005 */
[----:B------:R-:W-:Y:S01]  /*2b00*/  @!P2 IMAD.MOV.U32 R4, RZ, RZ, 0x10 ;  /* 0x00000010ff04a424 */ /* 0x000fe200078e00ff */
[----:B------:R-:W-:Y:S01]  /*2b10*/  SHF.L.U32 R5, R12, 0x1f, RZ ;  /* 0x0000001f0c057819 */ /* 0x000fe200000006ff */
[----:B------:R-:W-:Y:S01]  /*2b20*/  UIADD3 UR7, UPT, UPT, UR4, 0x90, URZ ;  /* 0x0000009004077890 */ /* 0x000fe2000fffe0ff */
[----:B------:R2:W-:Y:S05]  /*2b30*/  SYNCS.ARRIVE.TRANS64.RED.A1T0 RZ, [R2+URZ], RZ ;  /* 0x000000ff02ff79a7 */ /* 0x0005ea00081004ff */
[----:B------:R-:W-:Y:S01]  /*2b40*/  IMAD.U32 R6, RZ, RZ, UR7 ;  /* 0x00000007ff067e24 */ /* 0x000fe2000f8e00ff */
[----:B------:R-:W3:Y:S04]  /*2b50*/  SYNCS.PHASECHK.TRANS64.TRYWAIT P0, [UR4+0xa0], R5 ;  /* 0x0000a005ff0075a7 */ /* 0x000ee80008001104 */
[----:B------:R-:W-:Y:S01]  /*2b60*/  PRMT R6, R0, 0x654, R6 ;  /* 0x0000065400067816 */ /* 0x000fe20000000006 */
[----:B--23--:R-:W-:Y:S06]  /*2b70*/  @!P0 BRA `(.L_x_50) ;  /* 0x0000004c00888947 */ /* 0x00cfec0003800000 */
.L_x_137:
[----:B------:R-:W-:Y:S01]  /*2b80*/  ULEA UR8, UR5, UR6, 0x4 ;  /* 0x0000000605087291 */ /* 0x000fe2000f8e20ff */
[----:B------:R-:W-:Y:S01]  /*2b90*/  SEL R3, R6, R3, !P2 ;  /* 0x0000000306037207 */ /* 0x000fe20005000000 */
[----:B------:R-:W-:Y:S01]  /*2ba0*/  UIADD3 UR9, UPT, UPT, UR4, 0x90, URZ ;  /* 0x0000009004097890 */ /* 0x000fe2000fffe0ff */
[----:B--2---:R-:W-:Y:S01]  /*2bb0*/  LEA R2, R11, UR6, 0x3 ;  /* 0x000000060b027c11 */ /* 0x004fe2000f8e18ff */
[----:B------:R-:W-:Y:S01]  /*2bc0*/  UIADD3 UR8, UPT, UPT, UR8, 0x120, URZ ;  /* 0x0000012008087890 */ /* 0x000fe2000fffe0ff */
[----:B------:R2:W-:Y:S01]  /*2bd0*/  @!P2 SYNCS.ARRIVE.TRANS64.RED RZ, [R3+URZ], R4 ;  /* 0x0000000403ffa9a7 */ /* 0x0005e200080004ff */
[----:B------:R-:W-:Y:S01]  /*2be0*/  UIADD3 UR4, UPT, UPT, UR5, 0x1, URZ ;  /* 0x0000000105047890 */ /* 0x000fe2000fffe0ff */
[----:B------:R-:W-:-:S03]  /*2bf0*/  VIADD R8, R8, 0x1 ;  /* 0x0000000108087836 */ /* 0x000fc60000000000 */
[----:B------:R-:W-:Y:S02]  /*2c00*/  UISETP.NE.AND UP0, UPT, UR4, 0x2, UPT ;  /* 0x000000020400788c */ /* 0x000fe4000bf05270 */
[----:B------:R-:W-:Y:S01]  /*2c10*/  ISETP.NE.AND P0, PT, R8, 0x2, PT ;  /* 0x000000020800780c */ /* 0x000fe20003f05270 */
[----:B------:R-:W-:Y:S06]  /*2c20*/  UGETNEXTWORKID.BROADCAST [UR8], [UR9] ;  /* 0x00000000080073ca */ /* 0x000fec0008000100 */
[----:B------:R-:W-:Y:S02]  /*2c30*/  USEL UR7, URZ, 0x1, UP0 ;  /* 0x00000001ff077887 */ /* 0x000fe40008000000 */
[----:B------:R-:W-:-:S04]  /*2c40*/  USEL UR5, UR4, URZ, UP0 ;  /* 0x000000ff04057287 */ /* 0x000fc80008000000 */
[----:B------:R-:W-:Y:S02]  /*2c50*/  LOP3.LUT R12, R12, UR7, RZ, 0x3c, !PT ;  /* 0x000000070c0c7c12 */ /* 0x000fe4000f8e3cff */
[----:B--2---:R-:W-:-:S04]  /*2c60*/  SHF.L.U32 R4, R10, 0x1f, RZ ;  /* 0x0000001f0a047819 */ /* 0x004fc800000006ff */
[----:B------:R-:W2:Y:S02]  /*2c70*/  SYNCS.PHASECHK.TRANS64.TRYWAIT P1, [R2+URZ+0x90], R4 ;  /* 0x00009004020075a7 */ /* 0x000ea400080211ff */
[----:B--2---:R-:W-:Y:S05]  /*2c80*/  @!P1 BRA `(.L_x_51) ;  /* 0x0000004c005c9947 */ /* 0x004fea0003800000 */
.L_x_138:
[C---:B--2---:R-:W-:Y:S01]  /*2c90*/  LEA R4, R11.reuse, UR6, 0x4 ;  /* 0x000000060b047c11 */ /* 0x044fe2000f8e20ff */
[----:B------:R-:W-:Y:S01]  /*2ca0*/  VIADD R2, R2, 0xa0 ;  /* 0x000000a002027836 */ /* 0x000fe20000000000 */
[----:B------:R-:W-:Y:S01]  /*2cb0*/  SEL R8, R8, RZ, P0 ;  /* 0x000000ff08087207 */ /* 0x000fe20000000000 */
[----:B------:R-:W-:-:S03]  /*2cc0*/  VIADD R11, R11, 0x1 ;  /* 0x000000010b0b7836 */ /* 0x000fc60000000000 */
[----:B------:R-:W2:Y:S01]  /*2cd0*/  LDS.128 R4, [R4+0x120] ;  /* 0x0001200004047984 */ /* 0x000ea20000000c00 */
[----:B------:R-:W-:Y:S02]  /*2ce0*/  PRMT R2, RZ, 0x654, R2 ;  /* 0x00000654ff027816 */ /* 0x000fe40000000002 */
[C---:B------:R-:W-:Y:S01]  /*2cf0*/  ISETP.NE.AND P1, PT, R11.reuse, 0x2, PT ;  /* 0x000000020b00780c */ /* 0x040fe20003f25270 */
[----:B------:R-:W-:Y:S01]  /*2d00*/  @!PT LDS RZ, [RZ] ;  /* 0x00000000fffff984 */ /* 0x000fe20000000800 */
[----:B------:R-:W-:Y:S01]  /*2d10*/  @!PT LDS RZ, [RZ] ;  /* 0x00000000fffff984 */ /* 0x000fe20000000800 */
[----:B------:R-:W-:Y:S01]  /*2d20*/  @!PT LDS RZ, [RZ] ;  /* 0x00000000fffff984 */ /* 0x000fe20000000800 */
[----:B------:R-:W-:Y:S01]  /*2d30*/  @!PT LDS RZ, [RZ] ;  /* 0x00000000fffff984 */ /* 0x000fe20000000800 */
[----:B------:R3:W-:Y:S06]  /*2d40*/  MEMBAR.ALL.CTA ;  /* 0x0000000000007992 */ /* 0x0007ec0000008000 */
[----:B---3--:R-:W3:Y:S01]  /*2d50*/  FENCE.VIEW.ASYNC.S ;  /* 0x00000000000073c6 */ /* 0x008ee20000000000 */
[----:B------:R-:W-:Y:S01]  /*2d60*/  SEL R11, R11, RZ, P1 ;  /* 0x000000ff0b0b7207 */ /* 0x000fe20000800000 */
[----:B---3--:R3:W-:Y:S01]  /*2d70*/  SYNCS.ARRIVE.TRANS64.RED.A1T0 RZ, [R2+URZ], RZ ;  /* 0x000000ff02ff79a7 */ /* 0x0087e200081004ff */
[----:B--2---:R-:W-:-:S02]  /*2d80*/  LOP3.LUT P3, RZ, R6, 0x1, RZ, 0xc0, !PT ;  /* 0x0000000106ff7812 */ /* 0x004fc4000786c0ff */
[----:B------:R-:W-:-:S04]  /*2d90*/  SEL R4, RZ, 0x1, P1 ;  /* 0x00000001ff047807 */ /* 0x000fc80000800000 */
[----:B------:R-:W-:Y:S02]  /*2da0*/  LOP3.LUT R10, R10, R4, RZ, 0x3c, !PT ;  /* 0x000000040a0a7212 */ /* 0x000fe400078e3cff */
[----:B---3--:R-:W-:-:S04]  /*2db0*/  SEL R2, RZ, 0x1, P0 ;  /* 0x00000001ff027807 */ /* 0x008fc80000000000 */
[----:B------:R-:W-:Y:S01]  /*2dc0*/  LOP3.LUT R9, R9, R2, RZ, 0x3c, !PT ;  /* 0x0000000209097212 */ /* 0x000fe200078e3cff */
[----:B------:R-:W-:Y:S06]  /*2dd0*/  @P3 BRA `(.L_x_52) ;  /* 0xfffffffc002c3947 */ /* 0x000fec000383ffff */
[----:B------:R-:W-:Y:S01]  /*2de0*/  ULEA UR4, UR5, UR6, 0x3 ;  /* 0x0000000605047291 */ /* 0x000fe2000f8e18ff */
[----:B------:R-:W-:-:S08]  /*2df0*/  SHF.L.U32 R2, R12, 0x1f, RZ ;  /* 0x0000001f0c027819 */ /* 0x000fd000000006ff */
[----:B------:R-:W2:Y:S02]  /*2e00*/  SYNCS.PHASECHK.TRANS64 P0, [UR4+0xa0], R2 ;  /* 0x0000a002ff0075a7 */ /* 0x000ea40008001004 */
[----:B--2---:R-:W-:Y:S05]  /*2e10*/  @P0 BRA `(.L_x_53) ;  /* 0x0000000000080947 */ /* 0x004fea0003800000 */
[----:B------:R-:W2:Y:S02]  /*2e20*/  SYNCS.PHASECHK.TRANS64.TRYWAIT P0, [UR4+0xa0], R2 ;  /* 0x0000a002ff0075a7 */ /* 0x000ea40008001104 */
[----:B--2---:R-:W-:Y:S05]  /*2e30*/  @!P0 BRA `(.L_x_54) ;  /* 0x0000004c00048947 */ /* 0x004fea0003800000 */
.L_x_53:
[----:B------:R-:W-:-:S04]  /*2e40*/  UIADD3 UR7, UPT, UPT, UR5, 0x1, URZ ;  /* 0x0000000105077890 */ /* 0x000fc8000fffe0ff */
[----:B------:R-:W-:-:S04]  /*2e50*/  UISETP.NE.AND UP0, UPT, UR7, 0x2, UPT ;  /* 0x000000020700788c */ /* 0x000fc8000bf05270 */
[----:B------:R-:W-:Y:S02]  /*2e60*/  USEL UR8, URZ, 0x1, UP0 ;  /* 0x00000001ff087887 */ /* 0x000fe40008000000 */
[----:B------:R-:W-:-:S04]  /*2e70*/  USEL UR7, UR7, URZ, UP0 ;  /* 0x000000ff07077287 */ /* 0x000fc80008000000 */
[----:B------:R-:W-:Y:S01]  /*2e80*/  ULEA UR7, UR7, UR6, 0x3 ;  /* 0x0000000607077291 */ /* 0x000fe2000f8e18ff */
[----:B--2---:R-:W-:-:S04]  /*2e90*/  LOP3.LUT R2, R12, UR8, RZ, 0x3c, !PT ;  /* 0x000000080c027c12 */ /* 0x004fc8000f8e3cff */
[----:B------:R-:W-:-:S04]  /*2ea0*/  SHF.L.U32 R0, R2, 0x1f, RZ ;  /* 0x0000001f02007819 */ /* 0x000fc800000006ff */
[----:B------:R-:W2:Y:S02]  /*2eb0*/  SYNCS.PHASECHK.TRANS64 P0, [UR7+0xa0], R0 ;  /* 0x0000a000ff0075a7 */ /* 0x000ea40008001007 */
[----:B-12---:R-:W-:Y:S05]  /*2ec0*/  @P0 EXIT ;  /* 0x000000000000094d */ /* 0x006fea0003800000 */
[----:B------:R-:W-:Y:S02]  /*2ed0*/  SHF.L.U32 R2, R2, 0x1f, RZ ;  /* 0x0000001f02027819 */ /* 0x000fe400000006ff */
[----:B------:R-:W-:-:S07]  /*2ee0*/  MOV R0, UR7 ;  /* 0x0000000700007c02 */ /* 0x000fce0008000f00 */
.L_x_55:
[----:B-1----:R1:W2:Y:S02]  /*2ef0*/  SYNCS.PHASECHK.TRANS64.TRYWAIT P0, [R0+URZ+0xa0], R2 ;  /* 0x0000a002000075a7 */ /* 0x0022a400080011ff */
[----:B--2---:R-:W-:Y:S05]  /*2f00*/  @!P0 NANOSLEEP.SYNCS 0x989680 ;  /* 0x009896800000895d */ /* 0x004fea0003900000 */
[----:B------:R-:W2:Y:S02]  /*2f10*/  @!P0 SYNCS.PHASECHK.TRANS64 P0, [R0+URZ+0xa0], R2 ;  /* 0x0000a002000085a7 */ /* 0x000ea400080010ff */
[----:B--2---:R-:W-:Y:S05]  /*2f20*/  @P0 EXIT ;  /* 0x000000000000094d */ /* 0x004fea0003800000 */
[----:B------:R-:W-:Y:S05]  /*2f30*/  BRA `(.L_x_55) ;  /* 0xfffffffc00ec7947 */ /* 0x000fea000383ffff */
.L_x_48:
[----:B------:R-:W-:Y:S05]  /*2f40*/  BRA.U UP4, `(.L_x_56) ;  /* 0x0000000d04d47547 */ /* 0x000fea000b800000 */
[----:B------:R-:W-:Y:S01]  /*2f50*/  UMOV UR4, 0x40 ;  /* 0x0000004000047882 */ /* 0x000fe20000000000 */
[----:B------:R-:W-:Y:S01]  /*2f60*/  NOP ;  /* 0x0000000000007918 */ /* 0x000fe20000000000 */
[----:B------:R-:W-:Y:S01]  /*2f70*/  ULEA UR5, UR54, UR4, 0x18 ;  /* 0x0000000436057291 */ /* 0x000fe2000f8ec0ff */
[----:B------:R-:W-:Y:S02]  /*2f80*/  UMOV UR6, 0x400 ;  /* 0x0000040000067882 */ /* 0x000fe40000000000 */
[----:B------:R-:W-:-:S06]  /*2f90*/  ULEA UR6, UR54, UR6, 0x18 ;  /* 0x0000000636067291 */ /* 0x000fcc000f8ec0ff */
[----:B------:R-:W2:Y:S02]  /*2fa0*/  LDS.U8 R0, [UR5+0x1c] ;  /* 0x00001c05ff007984 */ /* 0x000ea40008000000 */
[----:B--2---:R-:W-:-:S13]  /*2fb0*/  ISETP.NE.AND P0, PT, R0, RZ, PT ;  /* 0x000000ff0000720c */ /* 0x004fda0003f05270 */
[----:B------:R-:W-:Y:S05]  /*2fc0*/  @P0 BRA `(.L_x_57) ;  /* 0x0000000000580947 */ /* 0x000fea0003800000 */
[----:B------:R-:W-:-:S13]  /*2fd0*/  ELECT P0, URZ, PT ;  /* 0x0000000000ff782f */ /* 0x000fda0003800000 */
[----:B------:R-:W-:Y:S05]  /*2fe0*/  @!P0 BRA `(.L_x_58) ;  /* 0x0000000000608947 */ /* 0x000fea0003800000 */
[----:B------:R-:W-:Y:S01]  /*2ff0*/  UMOV UR4, 0x10 ;  /* 0x0000001000047882 */ /* 0x000fe20000000000 */
[----:B------:R-:W-:Y:S01]  /*3000*/  HFMA2 R0, -RZ, RZ, 0, 5.9604644775390625e-08 ;  /* 0x00000001ff007431 */ /* 0x000fe200000001ff */
[----:B------:R-:W-:-:S03]  /*3010*/  MOV R3, 0xffff ;  /* 0x0000ffff00037802 */ /* 0x000fc60000000f00 */
[----:B------:R-:W-:Y:S04]  /*3020*/  DEPBAR.LE SB2, 0x36 ;  /* 0x0000ad800000791a */ /* 0x000fe80000000000 */
[----:B------:R-:W2:Y:S02]  /*3030*/  UTCATOMSWS.FIND_AND_SET.ALIGN UP0, UR4, UR4 ;  /* 0x00000004000475e3 */ /* 0x000ea40008000800 */
[----:B--2---:R-:W-:Y:S01]  /*3040*/  MOV R4, UR4 ;  /* 0x0000000400047c02 */ /* 0x004fe20008000f00 */
[----:B------:R-:W-:Y:S06]  /*3050*/  BRA.U UP0, `(.L_x_59) ;  /* 0x0000000100187547 */ /* 0x000fec000b800000 */
.L_x_60:
[----:B------:R-:W-:Y:S05]  /*3060*/  NANOSLEEP 0x64 ;  /* 0x000000640000795d */ /* 0x000fea0003800000 */
[----:B------:R-:W-:-:S05]  /*3070*/  UMOV UR4, 0x10 ;  /* 0x0000001000047882 */ /* 0x000fca0000000000 */
[----:B------:R-:W-:Y:S04]  /*3080*/  DEPBAR.LE SB2, 0x36 ;  /* 0x0000ad800000791a */ /* 0x000fe80000000000 */
[----:B------:R-:W2:Y:S02]  /*3090*/  UTCATOMSWS.FIND_AND_SET.ALIGN UP0, UR4, UR4 ;  /* 0x00000004000475e3 */ /* 0x000ea40008000800 */
[----:B--2---:R-:W-:Y:S01]  /*30a0*/  MOV R4, UR4 ;  /* 0x0000000400047c02 */ /* 0x004fe20008000f00 */
[----:B------:R-:W-:Y:S05]  /*30b0*/  BRA.U !UP0, `(.L_x_60) ;  /* 0xfffffffd08e87547 */ /* 0x000fea000b83ffff */
.L_x_59:
[-C--:B------:R-:W-:Y:S02]  /*30c0*/  SHF.L.U32 R3, R3, R4.reuse, RZ ;  /* 0x0000000403037219 */ /* 0x080fe400000006ff */
[----:B------:R-:W-:Y:S01]  /*30d0*/  SHF.L.U32 R0, R0, R4, RZ ;  /* 0x0000000400007219 */ /* 0x000fe200000006ff */
[----:B------:R-:W-:Y:S02]  /*30e0*/  IMAD.SHL.U32 R4, R4, 0x20, RZ ;  /* 0x0000002004047824 */ /* 0x000fe400078e00ff */
[----:B------:R2:W-:Y:S04]  /*30f0*/  ATOMS.OR RZ, [UR5+0x14], R3 ;  /* 0x00001403ffff798c */ /* 0x0005e8000b000005 */
[----:B------:R2:W-:Y:S04]  /*3100*/  ATOMS.OR RZ, [UR5+0x18], R0 ;  /* 0x00001800ffff798c */ /* 0x0005e8000b000005 */
[----:B------:R2:W-:Y:S01]  /*3110*/  STS [UR6+0x140], R4 ;  /* 0x00014004ff007988 */ /* 0x0005e20008000806 */
[----:B------:R-:W-:Y:S05]  /*3120*/  BRA `(.L_x_58) ;  /* 0x0000000000107947 */ /* 0x000fea0003800000 */
.L_x_57:
[----:B------:R-:W-:Y:S02]  /*3130*/  MOV R0, 0xffffffff ;  /* 0xffffffff00007802 */ /* 0x000fe40000000f00 */
[----:B------:R-:W-:-:S03]  /*3140*/  MOV R4, 0x3170 ;  /* 0x0000317000047802 */ /* 0x000fc60000000f00 */
[----:B------:R2:W-:Y:S04]  /*3150*/  STS [UR6+0x140], R0 ;  /* 0x00014000ff007988 */ /* 0x0005e80008000806 */
[----:B-12--5:R-:W-:Y:S05]  /*3160*/  CALL.REL.NOINC `($__internal_1_$__cuda_sm10x_tcgen05_guardrail_trap_phase_invalid_during_alloc) ;  /* 0x0000004c00dc7944 */ /* 0x026fea0003c00000 */
.L_x_58:
[----:B------:R-:W-:Y:S05]  /*3170*/  WARPSYNC.ALL ;  /* 0x0000000000007948 */ /* 0x000fea0003800000 */
[----:B------:R-:W3:Y:S01]  /*3180*/  S2UR UR4, SR_CgaCtaId ;  /* 0x00000000000479c3 */ /* 0x000ee20000008800 */
[----:B------:R-:W-:Y:S01]  /*3190*/  UMOV UR26, 0x400 ;  /* 0x00000400001a7882 */ /* 0x000fe20000000000 */
[----:B------:R-:W-:-:S06]  /*31a0*/  NOP ;  /* 0x0000000000007918 */ /* 0x000fcc0000000000 */
[----:B------:R-:W-:Y:S06]  /*31b0*/  BAR.ARV 0x6, 0xa0 ;  /* 0x0182800000007b1d */ /* 0x000fec0000002000 */
[----:B------:R-:W4:Y:S01]  /*31c0*/  LDCU UR5, c[0x0][0x38c] ;  /* 0x00007180ff0577ac */ /* 0x000f220008000800 */
[----:B------:R-:W-:Y:S01]  /*31d0*/  LOP3.LUT R2, R2, 0xffff, RZ, 0xc0, !PT ;  /* 0x0000ffff02027812 */ /* 0x000fe200078ec0ff */
[----:B------:R-:W-:Y:S01]  /*31e0*/  IMAD.MOV.U32 R11, RZ, RZ, 0x1 ;  /* 0x00000001ff0b7424 */ /* 0x000fe200078e00ff */
[----:B------:R-:W-:Y:S01]  /*31f0*/  CS2R R8, SRZ ;  /* 0x0000000000087805 */ /* 0x000fe2000001ff00 */
[----:B------:R-:W1:Y:S01]  /*3200*/  LDCU UR7, c[0x0][0x38c] ;  /* 0x00007180ff0777ac */ /* 0x000e620008000800 */
[----:B------:R-:W-:Y:S01]  /*3210*/  R2UR UR27, R2 ;  /* 0x00000000021b72ca */ /* 0x000fe200000e0000 */
[----:B------:R-:W-:Y:S01]  /*3220*/  IMAD.MOV.U32 R10, RZ, RZ, RZ ;  /* 0x000000ffff0a7224 */ /* 0x000fe200078e00ff */
[----:B------:R-:W-:Y:S01]  /*3230*/  UMOV UR30, URZ ;  /* 0x000000ff001e7c82 */ /* 0x000fe20008000000 */
[----:B------:R-:W-:Y:S01]  /*3240*/  UMOV UR24, URZ ;  /* 0x000000ff00187c82 */ /* 0x000fe20008000000 */
[----:B---3--:R-:W-:Y:S01]  /*3250*/  ULEA UR26, UR4, UR26, 0x18 ;  /* 0x0000001a041a7291 */ /* 0x008fe2000f8ec0ff */
[----:B------:R-:W-:Y:S01]  /*3260*/  UMOV UR38, 0x0 ;  /* 0x0000000000267882 */ /* 0x000fe20000000000 */
[----:B------:R-:W-:-:S02]  /*3270*/  UMOV UR39, 0x4100490 ;  /* 0x0410049000277882 */ /* 0x000fc40000000000 */
[----:B------:R-:W-:Y:S02]  /*3280*/  UIADD3 UR4, UPT, UPT, UR26, 0x3400, URZ ;  /* 0x000034001a047890 */ /* 0x000fe4000fffe0ff */
[----:B------:R-:W-:Y:S02]  /*3290*/  UIADD3 UR6, UPT, UPT, UR26, 0xd400, URZ ;  /* 0x0000d4001a067890 */ /* 0x000fe4000fffe0ff */
[----:B----4-:R-:W-:Y:S01]  /*32a0*/  UIADD3 UR5, UPT, UPT, UR5, 0x3f, URZ ;  /* 0x0000003f05057890 */ /* 0x010fe2000fffe0ff */
[----:B--2---:R-:W2:Y:S01]  /*32b0*/  LDS R0, [UR26+0x140] ;  /* 0x0001401aff007984 */ /* 0x004ea20008000800 */
[----:B-1----:R-:W-:Y:S01]  /*32c0*/  UMOV UR36, 0x0 ;  /* 0x0000000000247882 */ /* 0x002fe20000000000 */
[----:B------:R-:W-:Y:S01]  /*32d0*/  UMOV UR37, 0x4100490 ;  /* 0x0410049000257882 */ /* 0x000fe20000000000 */
[----:B------:R-:W-:Y:S02]  /*32e0*/  USHF.R.S32.HI UR40, URZ, 0x1f, UR5 ;  /* 0x0000001fff287899 */ /* 0x000fe40008011405 */
[----:B------:R-:W-:-:S02]  /*32f0*/  UISETP.GE.AND UP4, UPT, UR7, 0x1, UPT ;  /* 0x000000010700788c */ /* 0x000fc4000bf86270 */
[----:B------:R-:W-:Y:S02]  /*3300*/  ULEA.HI UR40, UR40, UR5, URZ, 0x6 ;  /* 0x0000000528287291 */ /* 0x000fe4000f8f30ff */
[----:B------:R-:W-:Y:S02]  /*3310*/  USHF.R.U32.HI UR5, URZ, 0x4, UR4 ;  /* 0x00000004ff057899 */ /* 0x000fe40008011604 */
[----:B------:R-:W-:Y:S02]  /*3320*/  USHF.R.S32.HI UR40, URZ, 0x6, UR40 ;  /* 0x00000006ff287899 */ /* 0x000fe40008011428 */
[----:B------:R-:W-:Y:S02]  /*3330*/  USHF.R.U32.HI UR4, URZ, 0x4, UR6 ;  /* 0x00000004ff047899 */ /* 0x000fe40008011606 */
[----:B------:R-:W-:Y:S02]  /*3340*/  UISETP.LT.AND UP0, UPT, UR40, 0x1, UPT ;  /* 0x000000012800788c */ /* 0x000fe4000bf01270 */
[----:B------:R-:W-:-:S02]  /*3350*/  ULOP3.LUT UR5, UR5, 0x3fff, URZ, 0xc0, !UPT ;  /* 0x00003fff05057892 */ /* 0x000fc4000f8ec0ff */
[----:B------:R-:W-:Y:S02]  /*3360*/  ULOP3.LUT UR4, UR4, 0x3fff, URZ, 0xc0, !UPT ;  /* 0x00003fff04047892 */ /* 0x000fe4000f8ec0ff */
[----:B------:R-:W-:Y:S02]  /*3370*/  USEL UR41, UR40, 0x1, !UP0 ;  /* 0x0000000128297887 */ /* 0x000fe4000c000000 */
[----:B------:R-:W-:Y:S02]  /*3380*/  ULOP3.LUT UR28, UR5, 0x10000, URZ, 0xfc, !UPT ;  /* 0x00010000051c7892 */ /* 0x000fe4000f8efcff */
[----:B------:R-:W-:Y:S02]  /*3390*/  ULOP3.LUT UR29, UR4, 0x10000, URZ, 0xfc, !UPT ;  /* 0x00010000041d7892 */ /* 0x000fe4000f8efcff */
[----:B------:R-:W-:Y:S01]  /*33a0*/  UIADD3 UR41, UPT, UPT, -UR41, URZ, URZ ;  /* 0x000000ff29297290 */ /* 0x000fe2000fffe1ff */
[----:B------:R-:W-:Y:S01]  /*33b0*/  UMOV UR34, 0x0 ;  /* 0x0000000000227882 */ /* 0x000fe20000000000 */
[----:B------:R-:W-:Y:S01]  /*33c0*/  UMOV UR35, 0x4100490 ;  /* 0x0410049000237882 */ /* 0x000fe20000000000 */
[----:B------:R-:W-:Y:S01]  /*33d0*/  UMOV UR32, 0x0 ;  /* 0x0000000000207882 */ /* 0x000fe20000000000 */
[----:B------:R-:W-:Y:S01]  /*33e0*/  UMOV UR33, 0x4100490 ;  /* 0x0410049000217882 */ /* 0x000fe20000000000 */
[----:B--2---:R-:W-:-:S15]  /*33f0*/  R2UR UR42, R0 ;  /* 0x00000000002a72ca */ /* 0x004fde00000e0000 */
.L_x_67:
[----:B------:R-:W-:Y:S02]  /*3400*/  LEA R0, R10, UR26, 0x3 ;  /* 0x0000001a0a007c11 */ /* 0x000fe4000f8e18ff */
[----:B------:R-:W-:Y:S02]  /*3410*/  SHF.L.U32 R2, R9, 0x1f, RZ ;  /* 0x0000001f09027819 */ /* 0x000fe400000006ff */
[----:B------:R-:W-:Y:S01]  /*3420*/  PLOP3.LUT P0, PT, PT, PT, UP4, 0x80, 0x8 ;  /* 0x000000000008781c */ /* 0x000fe20003f0f048 */
[----:B------:R-:W-:Y:S01]  /*3430*/  VIADD R3, R0, 0xa0 ;  /* 0x000000a000037836 */ /* 0x000fe20000000000 */
[----:B-1----:R-:W1:Y:S02]  /*3440*/  SYNCS.PHASECHK.TRANS64.TRYWAIT P1, [R0+URZ+0x90], R2 ;  /* 0x00009002000075a7 */ /* 0x002e6400080211ff */
[----:B-1-3--:R-:W-:Y:S09]  /*3450*/  @!P1 BRA `(.L_x_61) ;  /* 0x0000004400949947 */ /* 0x00aff20003800000 */
.L_x_140:
[----:B------:R-:W-:Y:S01]  /*3460*/  LEA R4, R10, UR26, 0x4 ;  /* 0x0000001a0a047c11 */ /* 0x000fe2000f8e20ff */
[----:B------:R-:W-:Y:S01]  /*3470*/  @UP4 ULEA UR4, UR24, UR26, 0x3 ;  /* 0x0000001a18044291 */ /* 0x000fe2000f8e18ff */
[----:B------:R-:W-:Y:S01]  /*3480*/  PLOP3.LUT P2, PT, PT, PT, PT, 0x80, 0x8 ;  /* 0x000000000008781c */ /* 0x000fe20003f4f070 */
[----:B------:R-:W-:Y:S01]  /*3490*/  ULEA UR31, UR30, UR26, 0x3 ;  /* 0x0000001a1e1f7291 */ /* 0x000fe2000f8e18ff */
[----:B------:R-:W-:Y:S02]  /*34a0*/  PRMT R3, RZ, 0x654, R3 ;  /* 0x00000654ff037816 */ /* 0x000fe40000000003 */
[----:B------:R-:W2:Y:S01]  /*34b0*/  LDS.128 R4, [R4+0x120] ;  /* 0x0001200004047984 */ /* 0x000ea20000000c00 */
[----:B-1----:R-:W-:Y:S02]  /*34c0*/  @P0 SHF.L.U32 R2, R8, 0x1f, RZ ;  /* 0x0000001f08020819 */ /* 0x002fe400000006ff */
[----:B------:R-:W-:Y:S01]  /*34d0*/  SHF.L.U32 R0, R11, 0x1f, RZ ;  /* 0x0000001f0b007819 */ /* 0x000fe200000006ff */
[----:B------:R-:W-:Y:S01]  /*34e0*/  @!PT LDS RZ, [RZ] ;  /* 0x00000000fffff984 */ /* 0x000fe20000000800 */
[----:B------:R-:W-:Y:S01]  /*34f0*/  @!PT LDS RZ, [RZ] ;  /* 0x00000000fffff984 */ /* 0x000fe20000000800 */
[----:B------:R-:W-:Y:S01]  /*3500*/  @!PT LDS RZ, [RZ] ;  /* 0x00000000fffff984 */ /* 0x000fe20000000800 */
[----:B------:R-:W-:Y:S01]  /*3510*/  @!PT LDS RZ, [RZ] ;  /* 0x00000000fffff984 */ /* 0x000fe20000000800 */
[----:B------:R1:W-:Y:S06]  /*3520*/  MEMBAR.ALL.CTA ;  /* 0x0000000000007992 */ /* 0x0003ec0000008000 */
[----:B-1----:R-:W1:Y:S02]  /*3530*/  FENCE.VIEW.ASYNC.S ;  /* 0x00000000000073c6 */ /* 0x002e640000000000 */
[----:B-1----:R1:W-:Y:S01]  /*3540*/  SYNCS.ARRIVE.TRANS64.RED.A1T0 RZ, [R3+URZ], RZ ;  /* 0x000000ff03ff79a7 */ /* 0x0023e200081004ff */
[----:B------:R1:W3:Y:S01]  /*3550*/  @P0 SYNCS.PHASECHK.TRANS64.TRYWAIT P2, [UR4], R2 ;  /* 0x00000002ff0005a7 */ /* 0x0002e20008041104 */
[----:B------:R-:W-:Y:S01]  /*3560*/  ULEA.HI UR4, UR30, UR30, URZ, 0x1 ;  /* 0x0000001e1e047291 */ /* 0x000fe2000f8f08ff */
[----:B--2---:R-:W-:-:S03]  /*3570*/  LOP3.LUT P1, RZ, R6, 0x1, RZ, 0xc0, !PT ;  /* 0x0000000106ff7812 */ /* 0x004fc6000782c0ff */
[----:B------:R-:W-:Y:S02]  /*3580*/  USHF.L.U32 UR11, UR4, 0x5, URZ ;  /* 0x00000005040b7899 */ /* 0x000fe400080006ff */
[----:B------:R-:W-:Y:S02]  /*3590*/  ULOP3.LUT UR4, UR4, 0xffe, URZ, 0xc0, !UPT ;  /* 0x00000ffe04047892 */ /* 0x000fe4000f8ec0ff */
[----:B------:R-:W-:Y:S02]  /*35a0*/  ULOP3.LUT UR11, UR11, 0xffffffc0, URZ, 0xc0, !UPT ;  /* 0xffffffc00b0b7892 */ /* 0x000fe4000f8ec0ff */
[----:B------:R-:W-:Y:S02]  /*35b0*/  UIADD3 UR4, UPT, UPT, -UR4, UR30, URZ ;  /* 0x0000001e04047290 */ /* 0x000fe4000fffe1ff */
[----:B------:R-:W-:Y:S01]  /*35c0*/  UIADD3 UR11, UPT, UPT, UR42, UR11, URZ ;  /* 0x0000000b2a0b7290 */ /* 0x000fe2000fffe0ff */
[----:B------:R-:W2:Y:S03]  /*35d0*/  SYNCS.PHASECHK.TRANS64.TRYWAIT P0, [UR31+0xd0], R0 ;  /* 0x0000d000ff0075a7 */ /* 0x000ea6000800111f */
[----:B------:R-:W-:Y:S01]  /*35e0*/  ULEA UR11, UR4, UR11, 0x14 ;  /* 0x0000000b040b7291 */ /* 0x000fe2000f8ea0ff */
[----:B-123--:R-:W-:Y:S11]  /*35f0*/  @!P0 BRA `(.L_x_62) ;  /* 0x0000004400408947 */ /* 0x00eff60003800000 */
.L_x_142:
[----:B------:R-:W-:Y:S01]  /*3600*/  IADD3 R10, PT, PT, R10, 0x1, RZ ;  /* 0x000000010a0a7810 */ /* 0x000fe20007ffe0ff */
[----:B------:R-:W-:Y:S06]  /*3610*/  BRA.U !UP4, `(.L_x_63) ;  /* 0x000000010cc07547 */ /* 0x000fec000b800000 */
[----:B------:R-:W-:Y:S01]  /*3620*/  UPLOP3.LUT UP2, UPT, UPT, UPT, UPT, 0x40, 0x4 ;  /* 0x000000000004789c */ /* 0x000fe20003f4e870 */
[----:B------:R-:W-:Y:S01]  /*3630*/  UMOV UR23, UR41 ;  /* 0x0000002900177c82 */ /* 0x000fe20008000000 */
[----:B------:R-:W-:Y:S01]  /*3640*/  UMOV UR22, UR40 ;  /* 0x0000002800167c82 */ /* 0x000fe20008000000 */
[----:B------:R-:W-:-:S08]  /*3650*/  UMOV UR10, UR24 ;  /* 0x00000018000a7c82 */ /* 0x000fd00008000000 */
.L_x_66:
[----:B------:R-:W-:Y:S02]  /*3660*/  UIADD3 UR23, UPT, UPT, UR23, 0x1, URZ ;  /* 0x0000000117177890 */ /* 0x000fe4000fffe0ff */
[----:B--2---:R-:W-:Y:S02]  /*3670*/  ULEA UR5, UR10, UR26, 0x3 ;  /* 0x0000001a0a057291 */ /* 0x004fe4000f8e18ff */
[----:B------:R-:W-:Y:S01]  /*3680*/  UISETP.NE.AND UP3, UPT, UR23, URZ, UPT ;  /* 0x000000ff1700728c */ /* 0x000fe2000bf65270 */
[----:B---3--:R-:W-:Y:S10]  /*3690*/  @P2 BRA `(.L_x_64) ;  /* 0x00000000000c2947 */ /* 0x008ff40003800000 */
[----:B-1----:R-:W-:Y:S04]  /*36a0*/  SHF.L.U32 R2, R8, 0x1f, RZ ;  /* 0x0000001f08027819 */ /* 0x002fe800000006ff */
[----:B------:R-:W1:Y:S02]  /*36b0*/  SYNCS.PHASECHK.TRANS64.TRYWAIT P0, [UR5], R2 ;  /* 0x00000002ff0075a7 */ /* 0x000e640008001105 */
[----:B-1----:R-:W-:Y:S05]  /*36c0*/  @!P0 BRA `(.L_x_65) ;  /* 0x0000004400248947 */ /* 0x002fea0003800000 */
.L_x_64:
[----:B------:R-:W-:Y:S01]  /*36d0*/  UISETP.NE.AND UP0, UPT, UR22, 0x1, UPT ;  /* 0x000000011600788c */ /* 0x000fe2000bf05270 */
[----:B------:R-:W-:Y:S01]  /*36e0*/  PLOP3.LUT P2, PT, PT, PT, PT, 0x80, 0x8 ;  /* 0x000000000008781c */ /* 0x000fe20003f4f070 */
[----:B------:R-:W-:Y:S02]  /*36f0*/  UIADD3 UR4, UPT, UPT, UR10, 0x1, URZ ;  /* 0x000000010a047890 */ /* 0x000fe4000fffe0ff */
[----:B------:R-:W-:Y:S02]  /*3700*/  UIADD3 UR25, UPT, UPT, UR5, 0x28, URZ ;  /* 0x0000002805197890 */ /* 0x000fe4000fffe0ff */
[----:B------:R-:W-:Y:S01]  /*3710*/  UISETP.NE.AND UP1, UPT, UR4, 0x5, UPT ;  /* 0x000000050400788c */ /* 0x000fe2000bf25270 */
[----:B------:R-:W-:Y:S01]  /*3720*/  PLOP3.LUT P0, PT, PT, PT, UP0, 0x80, 0x8 ;  /* 0x000000000008781c */ /* 0x000fe20003f0f008 */
[----:B------:R-:W-:Y:S02]  /*3730*/  UIADD3 UR22, UPT, UPT, UR22, -0x1, URZ ;  /* 0xffffffff16167890 */ /* 0x000fe4000fffe0ff */
[----:B------:R-:W-:Y:S02]  /*3740*/  USEL UR6, URZ, 0x1, UP1 ;  /* 0x00000001ff067887 */ /* 0x000fe40008800000 */
[----:B------:R-:W-:Y:S01]  /*3750*/  USEL UR24, UR4, URZ, UP1 ;  /* 0x000000ff04187287 */ /* 0x000fe20008800000 */
[----:B------:R-:W-:Y:S01]  /*3760*/  UMOV UR7, 0x40004040 ;  /* 0x4000404000077882 */ /* 0x000fe20000000000 */
[----:B------:R-:W-:Y:S02]  /*3770*/  UMOV UR5, 0x40004040 ;  /* 0x4000404000057882 */ /* 0x000fe40000000000 */
[----:B------:R-:W-:Y:S01]  /*3780*/  @UP0 ULEA UR4, UR24, UR26, 0x3 ;  /* 0x0000001a18040291 */ /* 0x000fe2000f8e18ff */
[----:B------:R-:W-:Y:S01]  /*3790*/  LOP3.LUT R8, R8, UR6, RZ, 0x3c, !PT ;  /* 0x0000000608087c12 */ /* 0x000fe2000f8e3cff */
[----:B------:R-:W-:Y:S01]  /*37a0*/  ULEA UR6, UR10, UR29, 0x9 ;  /* 0x0000001d0a067291 */ /* 0x000fe2000f8e48ff */
[----:B------:R-:W-:Y:S02]  /*37b0*/  UMOV UR21, 0x40004040 ;  /* 0x4000404000157882 */ /* 0x000fe40000000000 */
[----:B-1----:R-:W-:Y:S01]  /*37c0*/  @P0 SHF.L.U32 R0, R8, 0x1f, RZ ;  /* 0x0000001f08000819 */ /* 0x002fe200000006ff */
[----:B------:R-:W-:Y:S02]  /*37d0*/  UIADD3 UR20, UPT, UPT, UR6, 0x2, URZ ;  /* 0x0000000206147890 */ /* 0x000fe4000fffe0ff */
[----:B------:R-:W-:Y:S01]  /*37e0*/  UIADD3 UR16, UPT, UPT, UR6, 0x4, URZ ;  /* 0x0000000406107890 */ /* 0x000fe2000fffe0ff */
[----:B------:R2:W3:Y:S01]  /*37f0*/  @P0 SYNCS.PHASECHK.TRANS64.TRYWAIT P2, [UR4], R0 ;  /* 0x00000000ff0005a7 */ /* 0x0004e20008041104 */
[----:B------:R-:W-:Y:S02]  /*3800*/  ULEA UR4, UR10, UR28, 0x9 ;  /* 0x0000001c0a047291 */ /* 0x000fe4000f8e48ff */
[----:B------:R-:W-:Y:S02]  /*3810*/  UIADD3 UR12, UPT, UPT, UR6, 0x6, URZ ;  /* 0x00000006060c7890 */ /* 0x000fe4000fffe0ff */
[----:B------:R-:W-:Y:S02]  /*3820*/  UIADD3 UR18, UPT, UPT, UR4, 0x2, URZ ;  /* 0x0000000204127890 */ /* 0x000fe4000fffe0ff */
[----:B------:R-:W-:Y:S02]  /*3830*/  UIADD3 UR14, UPT, UPT, UR4, 0x4, URZ ;  /* 0x00000004040e7890 */ /* 0x000fe4000fffe0ff */
[----:B------:R-:W-:Y:S01]  /*3840*/  UIADD3 UR8, UPT, UPT, UR4, 0x6, URZ ;  /* 0x0000000604087890 */ /* 0x000fe2000fffe0ff */
[----:B------:R2:W-:Y:S01]  /*3850*/  UTCHMMA gdesc[UR4], gdesc[UR6], tmem[UR11], tmem[UR38], idesc[UR39], UP2 ;  /* 0x00ff2606040075ea */ /* 0x0005e2000900000b */
[----:B------:R-:W-:Y:S01]  /*3860*/  UPLOP3.LUT UP2, UPT, UPT, UPT, UPT, 0x80, 0x8 ;  /* 0x000000000008789c */ /* 0x000fe20003f4f070 */
[----:B------:R-:W-:Y:S01]  /*3870*/  UMOV UR19, 0x40004040 ;  /* 0x4000404000137882 */ /* 0x000fe20000000000 */
[----:B------:R-:W-:Y:S01]  /*3880*/  UMOV UR17, 0x40004040 ;  /* 0x4000404000117882 */ /* 0x000fe20000000000 */
[----:B------:R2:W-:Y:S01]  /*3890*/  UTCHMMA gdesc[UR18], gdesc[UR20], tmem[UR11], tmem[UR36], idesc[UR37], UPT ;  /* 0x00ff2414120075ea */ /* 0x0005e2000b80000b */
[----:B------:R-:W-:Y:S01]  /*38a0*/  UMOV UR15, 0x40004040 ;  /* 0x40004040000f7882 */ /* 0x000fe20000000000 */
[----:B------:R-:W-:Y:S01]  /*38b0*/  UMOV UR13, 0x40004040 ;  /* 0x40004040000d7882 */ /* 0x000fe20000000000 */
[----:B------:R-:W-:Y:S01]  /*38c0*/  UMOV UR9, 0x40004040 ;  /* 0x4000404000097882 */ /* 0x000fe20000000000 */
[----:B------:R2:W-:Y:S01]  /*38d0*/  UTCHMMA gdesc[UR14], gdesc[UR16], tmem[UR11], tmem[UR34], idesc[UR35], UPT ;  /* 0x00ff22100e0075ea */ /* 0x0005e2000b80000b */
[----:B------:R2:W-:Y:S01]  /*38e0*/  UTCHMMA gdesc[UR8], gdesc[UR12], tmem[UR11], tmem[UR32], idesc[UR33], UPT ;  /* 0x00ff200c080075ea */ /* 0x0005e2000b80000b */
[----:B------:R2:W-:Y:S01]  /*38f0*/  UTCBAR.MULTICAST [UR25], URZ, UR27 ;  /* 0x000000ff190073e9 */ /* 0x0005e2000800081b */
[----:B------:R-:W-:Y:S01]  /*3900*/  UMOV UR10, UR24 ;  /* 0x00000018000a7c82 */ /* 0x000fe20008000000 */
[----:B------:R-:W-:Y:S05]  /*3910*/  BRA.U UP3, `(.L_x_66) ;  /* 0xfffffffd03507547 */ /* 0x000fea000b83ffff */
.L_x_63:
[----:B--2---:R-:W-:Y:S01]  /*3920*/  UIADD3 UR4, UPT, UPT, UR30, 0x1, URZ ;  /* 0x000000011e047890 */ /* 0x004fe2000fffe0ff */
[C---:B------:R-:W-:Y:S01]  /*3930*/  ISETP.NE.AND P0, PT, R10.reuse, 0x2, PT ;  /* 0x000000020a00780c */ /* 0x040fe20003f05270 */
[----:B------:R-:W-:Y:S02]  /*3940*/  UIADD3 UR5, UPT, UPT, UR31, 0xb0, URZ ;  /* 0x000000b01f057890 */ /* 0x000fe4000fffe0ff */
[----:B------:R-:W-:Y:S01]  /*3950*/  UISETP.NE.AND UP0, UPT, UR4, 0x4, UPT ;  /* 0x000000040400788c */ /* 0x000fe2000bf05270 */
[----:B-1----:R-:W-:Y:S02]  /*3960*/  SEL R0, RZ, 0x1, P0 ;  /* 0x00000001ff007807 */ /* 0x002fe40000000000 */
[----:B------:R-:W-:Y:S01]  /*3970*/  SEL R10, R10, RZ, P0 ;  /* 0x000000ff0a0a7207 */ /* 0x000fe20000000000 */
[----:B------:R-:W-:Y:S01]  /*3980*/  USEL UR6, URZ, 0x1, UP0 ;  /* 0x00000001ff067887 */ /* 0x000fe20008000000 */
[----:B------:R-:W-:Y:S01]  /*3990*/  LOP3.LUT R9, R9, R0, RZ, 0x3c, !PT ;  /* 0x0000000009097212 */ /* 0x000fe200078e3cff */
[----:B------:R-:W-:Y:S01]  /*39a0*/  USEL UR30, UR4, URZ, UP0 ;  /* 0x000000ff041e7287 */ /* 0x000fe20008000000 */
[----:B------:R1:W-:Y:S03]  /*39b0*/  UTCBAR [UR5], URZ ;  /* 0x000000ff050073e9 */ /* 0x0003e600080000ff */
[----:B------:R-:W-:Y:S01]  /*39c0*/  LOP3.LUT R11, R11, UR6, RZ, 0x3c, !PT ;  /* 0x000000060b0b7c12 */ /* 0x000fe2000f8e3cff */
[----:B------:R-:W-:Y:S07]  /*39d0*/  @P1 BRA `(.L_x_67) ;  /* 0xfffffff800881947 */ /* 0x000fee000383ffff */
[----:B------:R-:W2:Y:S01]  /*39e0*/  S2UR UR8, SR_CgaCtaId ;  /* 0x00000000000879c3 */ /* 0x000ea20000008800 */
[----:B------:R-:W-:Y:S01]  /*39f0*/  ELECT P0, URZ, PT ;  /* 0x0000000000ff782f */ /* 0x000fe20003800000 */
[----:B------:R-:W-:Y:S01]  /*3a00*/  IMAD.MOV.U32 R0, RZ, RZ, 0x1 ;  /* 0x00000001ff007424 */ /* 0x000fe200078e00ff */
[----:B------:R-:W-:Y:S01]  /*3a10*/  UIADD3 UR26, UPT, UPT, UR26, 0xd0, URZ ;  /* 0x000000d01a1a7890 */ /* 0x000fe2000fffe0ff */
[----:B------:R-:W-:Y:S01]  /*3a20*/  SHF.L.U32 R2, R11, 0x1f, RZ ;  /* 0x0000001f0b027819 */ /* 0x000fe200000006ff */
[----:B------:R-:W-:-:S03]  /*3a30*/  UMOV UR4, 0x40 ;  /* 0x0000004000047882 */ /* 0x000fc60000000000 */
[----:B------:R-:W-:Y:S01]  /*3a40*/  UVIRTCOUNT.DEALLOC.SMPOOL 0x80 ;  /* 0x000000800000784c */ /* 0x000fe20000000000 */
[----:B--2---:R-:W-:Y:S02]  /*3a50*/  ULEA UR8, UR8, UR4, 0x18 ;  /* 0x0000000408087291 */ /* 0x004fe4000f8ec0ff */
[----:B------:R-:W-:-:S07]  /*3a60*/  ULEA UR4, UR30, UR26, 0x3 ;  /* 0x0000001a1e047291 */ /* 0x000fce000f8e18ff */
[----:B------:R2:W-:Y:S02]  /*3a70*/  @P0 STS.U8 [UR8+0x1c], R0 ;  /* 0x00001c00ff000988 */ /* 0x0005e40008000008 */
[----:B------:R-:W4:Y:S02]  /*3a80*/  SYNCS.PHASECHK.TRANS64.TRYWAIT P0, [UR4], R2 ;  /* 0x00000002ff0075a7 */ /* 0x000f240008001104 */
[----:B--2-4-:R-:W-:Y:S05]  /*3a90*/  @!P0 BRA `(.L_x_68) ;  /* 0x0000004000488947 */ /* 0x014fea0003800000 */
.L_x_145:
[----:B------:R-:W-:-:S04]  /*3aa0*/  UIADD3 UR4, UPT, UPT, UR30, 0x1, URZ ;  /* 0x000000011e047890 */ /* 0x000fc8000fffe0ff */
[----:B------:R-:W-:-:S04]  /*3ab0*/  UISETP.NE.AND UP0, UPT, UR4, 0x4, UPT ;  /* 0x000000040400788c */ /* 0x000fc8000bf05270 */
[----:B------:R-:W-:Y:S02]  /*3ac0*/  USEL UR6, URZ, 0x1, UP0 ;  /* 0x00000001ff067887 */ /* 0x000fe40008000000 */
[----:B------:R-:W-:-:S04]  /*3ad0*/  USEL UR4, UR4, URZ, UP0 ;  /* 0x000000ff04047287 */ /* 0x000fc80008000000 */
[----:B-1----:R-:W-:Y:S01]  /*3ae0*/  ULEA UR5, UR4, UR26, 0x3 ;  /* 0x0000001a04057291 */ /* 0x002fe2000f8e18ff */
[----:B--2---:R-:W-:-:S04]  /*3af0*/  LOP3.LUT R2, R11, UR6, RZ, 0x3c, !PT ;  /* 0x000000060b027c12 */ /* 0x004fc8000f8e3cff */
[----:B------:R-:W-:-:S04]  /*3b00*/  SHF.L.U32 R3, R2, 0x1f, RZ ;  /* 0x0000001f02037819 */ /* 0x000fc800000006ff */
[----:B------:R-:W1:Y:S02]  /*3b10*/  SYNCS.PHASECHK.TRANS64.TRYWAIT P0, [UR5], R3 ;  /* 0x00000003ff0075a7 */ /* 0x000e640008001105 */
[----:B-1----:R-:W-:Y:S05]  /*3b20*/  @!P0 BRA `(.L_x_69) ;  /* 0x00000040003c8947 */ /* 0x002fea0003800000 */
.L_x_147:
        /* <DEDUP_REMOVED lines=9> */
.L_x_149:
[----:B------:R-:W-:-:S04]  /*3bc0*/  UIADD3 UR4, UPT, UPT, UR4, 0x1, URZ ;  /* 0x0000000104047890 */ /* 0x000fc8000fffe0ff */
[----:B------:R-:W-:-:S04]  /*3bd0*/  UISETP.NE.AND UP0, UPT, UR4, 0x4, UPT ;  /* 0x000000040400788c */ /* 0x000fc8000bf05270 */
[----:B------:R-:W-:Y:S02]  /*3be0*/  USEL UR5, URZ, 0x1, UP0 ;  /* 0x00000001ff057887 */ /* 0x000fe40008000000 */
[----:B------:R-:W-:-:S04]  /*3bf0*/  USEL UR4, UR4, URZ, UP0 ;  /* 0x000000ff04047287 */ /* 0x000fc80008000000 */
[----:B------:R-:W-:Y:S01]  /*3c00*/  ULEA UR4, UR4, UR26, 0x3 ;  /* 0x0000001a04047291 */ /* 0x000fe2000f8e18ff */
[----:B------:R-:W-:-:S04]  /*3c10*/  LOP3.LUT R2, R2, UR5, RZ, 0x3c, !PT ;  /* 0x0000000502027c12 */ /* 0x000fc8000f8e3cff */
[----:B------:R-:W-:-:S04]  /*3c20*/  SHF.L.U32 R2, R2, 0x1f, RZ ;  /* 0x0000001f02027819 */ /* 0x000fc800000006ff */
[----:B------:R-:W2:Y:S02]  /*3c30*/  SYNCS.PHASECHK.TRANS64.TRYWAIT P0, [UR4], R2 ;  /* 0x00000002ff0075a7 */ /* 0x000ea40008001104 */
[----:B--2---:R-:W-:Y:S05]  /*3c40*/  @!P0 BRA `(.L_x_71) ;  /* 0x0000004000248947 */ /* 0x004fea0003800000 */
.L_x_151:
[----:B------:R-:W-:Y:S01]  /*3c50*/  NOP ;  /* 0x0000000000007918 */ /* 0x000fe20000000000 */
[----:B-1----:R-:W1:Y:S01]  /*3c60*/  LDS R0, [UR8+0x14] ;  /* 0x00001408ff007984 */ /* 0x002e620008000800 */
[----:B------:R-:W-:Y:S01]  /*3c70*/  ULOP3.LUT UR4, UR42, 0xffff, URZ, 0xc0, !UPT ;  /* 0x0000ffff2a047892 */ /* 0x000fe2000f8ec0ff */
[----:B------:R-:W-:Y:S01]  /*3c80*/  UMOV UR5, 0xffff ;  /* 0x0000ffff00057882 */ /* 0x000fe20000000000 */
[----:B------:R-:W-:Y:S02]  /*3c90*/  UMOV UR6, 0x1 ;  /* 0x0000000100067882 */ /* 0x000fe40000000000 */
[----:B------:R-:W-:-:S04]  /*3ca0*/  USHF.R.U32.HI UR4, URZ, 0x5, UR4 ;  /* 0x00000005ff047899 */ /* 0x000fc80008011604 */
[----:B------:R-:W-:Y:S02]  /*3cb0*/  USHF.L.U32 UR5, UR5, UR4, URZ ;  /* 0x0000000405057299 */ /* 0x000fe400080006ff */
[----:B------:R-:W-:-:S04]  /*3cc0*/  USHF.L.U32 UR4, UR6, UR4, URZ ;  /* 0x0000000406047299 */ /* 0x000fc800080006ff */
[----:B-1----:R-:W-:-:S04]  /*3cd0*/  LOP3.LUT R0, R0, UR5, RZ, 0xc0, !PT ;  /* 0x0000000500007c12 */ /* 0x002fc8000f8ec0ff */
[----:B------:R-:W-:-:S13]  /*3ce0*/  ISETP.NE.AND P0, PT, R0, UR5, PT ;  /* 0x0000000500007c0c */ /* 0x000fda000bf05270 */
[----:B------:R-:W-:Y:S05]  /*3cf0*/  @P0 BRA `(.L_x_72) ;  /* 0x0000000000580947 */ /* 0x000fea0003800000 */
[----:B------:R-:W1:Y:S02]  /*3d00*/  LDS R0, [UR8+0x18] ;  /* 0x00001808ff007984 */ /* 0x000e640008000800 */
[----:B-1----:R-:W-:-:S04]  /*3d10*/  LOP3.LUT R0, R0, UR4, RZ, 0xc0, !PT ;  /* 0x0000000400007c12 */ /* 0x002fc8000f8ec0ff */
[----:B------:R-:W-:-:S13]  /*3d20*/  ISETP.NE.AND P0, PT, R0, UR4, PT ;  /* 0x0000000400007c0c */ /* 0x000fda000bf05270 */
[----:B------:R-:W-:Y:S05]  /*3d30*/  @P0 BRA `(.L_x_73) ;  /* 0x00000000003c0947 */ /* 0x000fea0003800000 */
[----:B------:R-:W1:Y:S01]  /*3d40*/  S2R R2, SR_LANEID ;  /* 0x0000000000027919 */ /* 0x000e620000000000 */
[----:B------:R-:W-:-:S06]  /*3d50*/  ULOP3.LUT UR5, URZ, UR5, URZ, 0x33, !UPT ;  /* 0x00000005ff057292 */ /* 0x000fcc000f8e33ff */
[----:B------:R-:W-:-:S04]  /*3d60*/  IMAD.U32 R0, RZ, RZ, UR5 ;  /* 0x00000005ff007e24 */ /* 0x000fc8000f8e00ff */
[----:B------:R2:W4:Y:S02]  /*3d70*/  REDUX UR7, R0 ;  /* 0x00000000000773c4 */ /* 0x0005240000000000 */
[----:B------:R1:W-:Y:S01]  /*3d80*/  UTCATOMSWS.AND URZ, UR5 ;  /* 0x0000000500ff79e3 */ /* 0x0003e20008000000 */
[----:B--2---:R-:W-:Y:S01]  /*3d90*/  LOP3.LUT R0, RZ, UR4, RZ, 0x33, !PT ;  /* 0x00000004ff007c12 */ /* 0x004fe2000f8e33ff */
[----:B------:R-:W-:Y:S02]  /*3da0*/  VOTEU.ANY UR4, UPT, PT ;  /* 0x0000000000047886 */ /* 0x000fe400038e0100 */
[----:B------:R-:W-:Y:S02]  /*3db0*/  UFLO.U32 UR4, UR4 ;  /* 0x00000004000472bd */ /* 0x000fe400080e0000 */
[----:B------:R-:W2:Y:S04]  /*3dc0*/  REDUX UR6, R0 ;  /* 0x00000000000673c4 */ /* 0x000ea80000000000 */
[----:B-1----:R-:W-:-:S02]  /*3dd0*/  ISETP.EQ.U32.AND P0, PT, R2, UR4, PT ;  /* 0x0000000402007c0c */ /* 0x002fc4000bf02070 */
[----:B----4-:R-:W-:-:S11]  /*3de0*/  MOV R2, UR7 ;  /* 0x0000000700027c02 */ /* 0x010fd60008000f00 */
[----:B------:R1:W-:Y:S01]  /*3df0*/  @P0 ATOMS.AND RZ, [UR8+0x14], R2 ;  /* 0x00001402ffff098c */ /* 0x0003e2000a800008 */
[----:B--2---:R-:W-:-:S05]  /*3e00*/  IMAD.U32 R0, RZ, RZ, UR6 ;  /* 0x00000006ff007e24 */ /* 0x004fca000f8e00ff */
[----:B------:R1:W-:Y:S01]  /*3e10*/  @P0 ATOMS.AND RZ, [UR8+0x18], R0 ;  /* 0x00001800ffff098c */ /* 0x0003e2000a800008 */
[----:B------:R-:W-:Y:S05]  /*3e20*/  BRA `(.L_x_74) ;  /* 0x0000000000147947 */ /* 0x000fea0003800000 */
.L_x_73:
[----:B------:R-:W-:Y:S02]  /*3e30*/  MOV R2, 0x3e50 ;  /* 0x00003e5000027802 */ /* 0x000fe40000000f00 */
[----:B---3-5:R-:W-:Y:S05]  /*3e40*/  CALL.REL.NOINC `($__internal_0_$__cuda_sm10x_tcgen05_guardrail_trap_col_being_dealloced_not_returned_by_alloc) ;  /* 0x0000004000987944 */ /* 0x028fea0003c00000 */
[----:B------:R-:W-:Y:S05]  /*3e50*/  BRA `(.L_x_74) ;  /* 0x0000000000087947 */ /* 0x000fea0003800000 */
.L_x_72:
[----:B------:R-:W-:Y:S02]  /*3e60*/  MOV R2, 0x3e80 ;  /* 0x00003e8000027802 */ /* 0x000fe40000000f00 */
[----:B---3-5:R-:W-:Y:S05]  /*3e70*/  CALL.REL.NOINC `($__internal_2_$__cuda_sm10x_tcgen05_guardrail_trap_unallocated_columns_being_dealloced) ;  /* 0x0000004000a47944 */ /* 0x028fea0003c00000 */
.L_x_74:
[----:B------:R-:W-:Y:S01]  /*3e80*/  NOP ;  /* 0x0000000000007918 */ /* 0x000fe20000000000 */
[----:B------:R-:W-:Y:S05]  /*3e90*/  EXIT ;  /* 0x000000000000794d */ /* 0x000fea0003800000 */
.L_x_56:
[----:B------:R-:W-:-:S09]  /*3ea0*/  UISETP.NE.OR UP0, UPT, UR18, 0x3, !UP3 ;  /* 0x000000031200788c */ /* 0x000fd2000df05670 */
[----:B------:R-:W-:Y:S05]  /*3eb0*/  BRA.U UP0, `(.L_x_75) ;  /* 0x0000001100247547 */ /* 0x000fea000b800000 */
[----:B------:R-:W2:Y:S01]  /*3ec0*/  LDCU.64 UR4, c[0x0][0x888] ;  /* 0x00011100ff0477ac */ /* 0x000ea20008000a00 */
[----:B------:R-:W3:Y:S01]  /*3ed0*/  LDC.64 R12, c[0x0][0x348] ;  /* 0x0000d200ff0c7b82 */ /* 0x000ee20000000a00 */
[----:B------:R-:W-:Y:S02]  /*3ee0*/  HFMA2 R9, -RZ, RZ, 0, 0 ;  /* 0x00000000ff097431 */ /* 0x000fe400000001ff */
[----:B------:R-:W-:Y:S01]  /*3ef0*/  IMAD.MOV.U32 R11, RZ, RZ, 0x1 ;  /* 0x00000001ff0b7424 */ /* 0x000fe200078e00ff */
[----:B------:R-:W4:Y:S01]  /*3f00*/  LDCU UR37, c[0x0][0x370] ;  /* 0x00006e00ff2577ac */ /* 0x000f220008000800 */
[----:B------:R-:W-:Y:S01]  /*3f10*/  IMAD.MOV.U32 R10, RZ, RZ, RZ ;  /* 0x000000ffff0a7224 */ /* 0x000fe200078e00ff */
[----:B------:R-:W-:Y:S01]  /*3f20*/  MOV R3, 0x1000 ;  /* 0x0000100000037802 */ /* 0x000fe20000000f00 */
[----:B------:R-:W4:Y:S01]  /*3f30*/  LDCU.128 UR32, c[0x0][0xb10] ;  /* 0x00016200ff2077ac */ /* 0x000f220008000c00 */
[----:B------:R-:W1:Y:S01]  /*3f40*/  LDCU UR31, c[0x0][0x374] ;  /* 0x00006e80ff1f77ac */ /* 0x000e620008000800 */
[----:B------:R-:W1:Y:S01]  /*3f50*/  LDCU.64 UR28, c[0x0][0x890] ;  /* 0x00011200ff1c77ac */ /* 0x000e620008000a00 */
[----:B--2---:R-:W-:Y:S01]  /*3f60*/  UISETP.NE.U32.AND UP0, UPT, UR4, URZ, UPT ;  /* 0x000000ff0400728c */ /* 0x004fe2000bf05070 */
[----:B------:R-:W2:Y:S01]  /*3f70*/  LDCU UR15, c[0x0][0xb0c] ;  /* 0x00016180ff0f77ac */ /* 0x000ea20008000800 */
[----:B------:R-:W3:Y:S01]  /*3f80*/  LDCU UR41, c[0x0][0xb20] ;  /* 0x00016400ff2977ac */ /* 0x000ee20008000800 */
[----:B------:R-:W3:Y:S01]  /*3f90*/  LDCU UR4, c[0x0][0xb30] ;  /* 0x00016600ff0477ac */ /* 0x000ee20008000800 */
[----:B----4-:R-:W-:-:S02]  /*3fa0*/  UIMAD.WIDE.U32 UR6, UR37, UR32, URZ ;  /* 0x00000020250672a5 */ /* 0x010fc4000f8e00ff */
[----:B-1----:R-:W-:Y:S02]  /*3fb0*/  UIMAD.WIDE.U32 UR8, UR31, UR35, URZ ;  /* 0x000000231f0872a5 */ /* 0x002fe4000f8e00ff */
[----:B------:R-:W-:Y:S02]  /*3fc0*/  USEL UR40, URZ, 0x1, UP5 ;  /* 0x00000001ff287887 */ /* 0x000fe4000a800000 */
[----:B------:R-:W-:Y:S02]  /*3fd0*/  UISETP.NE.U32.AND UP6, UPT, UR28, URZ, UPT ;  /* 0x000000ff1c00728c */ /* 0x000fe4000bfc5070 */
[----:B------:R-:W-:Y:S01]  /*3fe0*/  UISETP.NE.AND.EX UP5, UPT, UR5, URZ, UPT, UP0 ;  /* 0x000000ff0500728c */ /* 0x000fe2000bfa5300 */
[----:B------:R-:W-:Y:S01]  /*3ff0*/  UMOV UR24, 0x400 ;  /* 0x0000040000187882 */ /* 0x000fe20000000000 */
[----:B------:R-:W-:Y:S01]  /*4000*/  UISETP.NE.AND UP0, UPT, UR42, 0x1, UPT ;  /* 0x000000012a00788c */ /* 0x000fe2000bf05270 */
[----:B------:R-:W-:Y:S01]  /*4010*/  UMOV UR6, UR7 ;  /* 0x0000000700067c82 */ /* 0x000fe20008000000 */
[----:B------:R-:W-:Y:S01]  /*4020*/  UMOV UR38, UR9 ;  /* 0x0000000900267c82 */ /* 0x000fe20008000000 */
[----:B--2---:R-:W-:Y:S01]  /*4030*/  UISETP.NE.AND UP0, UPT, UR15, 0x1, UPT ;  /* 0x000000010f00788c */ /* 0x004fe2000bf05270 */
[----:B------:R-:W-:Y:S01]  /*4040*/  UMOV UR25, URZ ;  /* 0x000000ff00197c82 */ /* 0x000fe20008000000 */
[----:B------:R-:W-:-:S02]  /*4050*/  UPLOP3.LUT UP4, UPT, UPT, UPT, UPT, 0x40, 0x4 ;  /* 0x000000000004789c */ /* 0x000fc40003f8e870 */
[----:B------:R-:W-:Y:S01]  /*4060*/  UISETP.GE.AND UP2, UPT, UR42, 0x1, UPT ;  /* 0x000000012a00788c */ /* 0x000fe2000bf46270 */
[----:B------:R-:W1:Y:S01]  /*4070*/  LDCU.64 UR16, c[0x0][0xb28] ;  /* 0x00016500ff1077ac */ /* 0x000e620008000a00 */
[----:B------:R-:W-:Y:S02]  /*4080*/  ULEA UR24, UR54, UR24, 0x18 ;  /* 0x0000001836187291 */ /* 0x000fe4000f8ec0ff */
[----:B------:R-:W-:Y:S02]  /*4090*/  UISETP.NE.AND.EX UP6, UPT, UR29, URZ, UPT, UP6 ;  /* 0x000000ff1d00728c */ /* 0x000fe4000bfc5360 */
[----:B------:R-:W-:Y:S02]  /*40a0*/  USHF.R.U32.HI UR39, URZ, UR33, UR6 ;  /* 0x00000021ff277299 */ /* 0x000fe40008011606 */
[----:B---3--:R-:W-:Y:S02]  /*40b0*/  USHF.R.U32.HI UR38, URZ, UR41, UR38 ;  /* 0x00000029ff267299 */ /* 0x008fe40008011626 */
[----:B------:R-:W-:-:S02]  /*40c0*/  UISETP.NE.AND UP0, UPT, UR34, 0x1, UPT ;  /* 0x000000012200788c */ /* 0x000fc4000bf05270 */
[----:B------:R-:W-:-:S11]  /*40d0*/  UISETP.NE.AND UP3, UPT, UR4, 0x1, UPT ;  /* 0x000000010400788c */ /* 0x000fd6000bf65270 */
.L_x_84:
[C---:B------:R-:W-:Y:S02]  /*40e0*/  LEA R8, R10.reuse, UR24, 0x3 ;  /* 0x000000180a087c11 */ /* 0x040fe4000f8e18ff */
[----:B------:R-:W-:Y:S02]  /*40f0*/  SHF.L.U32 R0, R9, 0x1f, RZ ;  /* 0x0000001f09007819 */ /* 0x000fe400000006ff */
[----:B------:R-:W-:Y:S02]  /*4100*/  LEA R4, R10, UR24, 0x4 ;  /* 0x000000180a047c11 */ /* 0x000fe4000f8e20ff */
[----:B--2---:R-:W2:Y:S02]  /*4110*/  SYNCS.PHASECHK.TRANS64.TRYWAIT P0, [R8+URZ+0x90], R0 ;  /* 0x00009000080075a7 */ /* 0x004ea400080011ff */
[----:B--2---:R-:W-:Y:S05]  /*4120*/  @!P0 BRA `(.L_x_76) ;  /* 0x0000003c00048947 */ /* 0x004fea0003800000 */
.L_x_152:
[----:B------:R-:W3:Y:S01]  /*4130*/  LDS.128 R4, [R4+0x120] ;  /* 0x0001200004047984 */ /* 0x000ee20000000c00 */
[----:B------:R-:W-:Y:S01]  /*4140*/  UISETP.GE.AND UP0, UPT, UR42, 0x1, UPT ;  /* 0x000000012a00788c */ /* 0x000fe2000bf06270 */
[----:B------:R-:W-:Y:S01]  /*4150*/  @!PT LDS RZ, [RZ] ;  /* 0x00000000fffff984 */ /* 0x000fe20000000800 */
[----:B------:R-:W-:Y:S01]  /*4160*/  @!PT LDS RZ, [RZ] ;  /* 0x00000000fffff984 */ /* 0x000fe20000000800 */
[----:B------:R-:W-:Y:S01]  /*4170*/  @!PT LDS RZ, [RZ] ;  /* 0x00000000fffff984 */ /* 0x000fe20000000800 */
[----:B------:R-:W-:Y:S01]  /*4180*/  @!PT LDS RZ, [RZ] ;  /* 0x00000000fffff984 */ /* 0x000fe20000000800 */
[----:B------:R4:W-:Y:S06]  /*4190*/  MEMBAR.ALL.CTA ;  /* 0x0000000000007992 */ /* 0x0009ec0000008000 */
[----:B----4-:R-:W4:Y:S01]  /*41a0*/  FENCE.VIEW.ASYNC.S ;  /* 0x00000000000073c6 */ /* 0x010f220000000000 */
[----:B---3--:R-:W-:Y:S11]  /*41b0*/  LOP3.LUT P0, RZ, R6, 0x1, RZ, 0xc0, !PT ;  /* 0x0000000106ff7812 */ /* 0x008ff6000780c0ff */
[----:B------:R-:W-:Y:S02]  /*41c0*/  @!UPT UIADD3 URZ, UPT, UPT, URZ, URZ, URZ ;  /* 0x000000fffffff290 */ /* 0x000fe4000fffe0ff */
[----:B----4-:R-:W-:Y:S01]  /*41d0*/  VOTEU.ANY UP2, P0 ;  /* 0x0000000000ff7886 */ /* 0x010fe20000040100 */
[----:B------:R-:W-:Y:S11]  /*41e0*/  PLOP3.LUT P0, PT, PT, PT, UP2, 0x80, 0x8 ;  /* 0x000000000008781c */ /* 0x000ff60003f0f028 */
[----:B------:R-:W-:Y:S02]  /*41f0*/  @!UPT UIADD3 URZ, UPT, UPT, URZ, URZ, URZ ;  /* 0x000000fffffff290 */ /* 0x000fe4000fffe0ff */
[----:B--2---:R-:W-:Y:S02]  /*4200*/  @P0 SHF.R.U32.HI R0, RZ, 0x10, R5 ;  /* 0x00000010ff000819 */ /* 0x004fe40000011605 */
[----:B------:R-:W-:Y:S02]  /*4210*/  @P0 MOV R2, R4 ;  /* 0x0000000400020202 */ /* 0x000fe40000000f00 */
[----:B------:R-:W-:Y:S01]  /*4220*/  @P0 R2UR UR4, R0 ;  /* 0x00000000000402ca */ /* 0x000fe200000e0000 */
[----:B------:R-:W-:Y:S01]  /*4230*/  VIADD R0, R8, 0xa0 ;  /* 0x000000a008007836 */ /* 0x000fe20000000000 */
[----:B------:R-:W-:Y:S02]  /*4240*/  @P0 LOP3.LUT R4, R5, 0xffff, RZ, 0xc0, !PT ;  /* 0x0000ffff05040812 */ /* 0x000fe400078ec0ff */
[----:B------:R-:W-:Y:S02]  /*4250*/  @P0 R2UR UR6, R2 ;  /* 0x00000000020602ca */ /* 0x000fe400000e0000 */
[----:B------:R-:W-:Y:S02]  /*4260*/  PRMT R0, RZ, 0x654, R0 ;  /* 0x00000654ff007816 */ /* 0x000fe40000000000 */
[----:B------:R-:W-:Y:S02]  /*4270*/  @P0 R2UR UR5, R4 ;  /* 0x00000000040502ca */ /* 0x000fe400000e0000 */
[----:B------:R2:W-:Y:S03]  /*4280*/  SYNCS.ARRIVE.TRANS64.RED.A1T0 RZ, [R0+URZ], RZ ;  /* 0x000000ff00ff79a7 */ /* 0x0005e600081004ff */
[----:B------:R-:W-:Y:S04]  /*4290*/  @UP2 UMOV UR27, UR4 ;  /* 0x00000004001b2c82 */ /* 0x000fe80008000000 */
[----:B------:R-:W-:Y:S04]  /*42a0*/  @UP2 UMOV UR14, UR6 ;  /* 0x00000006000e2c82 */ /* 0x000fe80008000000 */
[----:B------:R-:W-:Y:S01]  /*42b0*/  @UP2 UMOV UR13, UR5 ;  /* 0x00000005000d2c82 */ /* 0x000fe20008000000 */
[----:B------:R-:W-:Y:S05]  /*42c0*/  BRA.U !UP0, `(.L_x_77) ;  /* 0x0000000108c07547 */ /* 0x000fea000b800000 */
[----:B------:R-:W-:Y:S02]  /*42d0*/  UIMAD.WIDE.U32 UR8, UR13, UR35, URZ ;  /* 0x000000230d0872a5 */ /* 0x000fe4000f8e00ff */
[----:B------:R-:W-:Y:S02]  /*42e0*/  UP2UR UR12, UPR, URZ, 0x4 ;  /* 0x00000004ff0c7883 */ /* 0x000fe40008000000 */
[----:B------:R-:W-:Y:S02]  /*42f0*/  UISETP.NE.AND UP2, UPT, UR34, 0x1, UPT ;  /* 0x000000012200788c */ /* 0x000fe4000bf45270 */
[----:B------:R-:W-:Y:S02]  /*4300*/  UIMAD.WIDE.U32 UR10, UR14, UR32, URZ ;  /* 0x000000200e0a72a5 */ /* 0x000fe4000f8e00ff */
[----:B------:R-:W-:Y:S02]  /*4310*/  USEL UR4, UR31, UR38, !UP2 ;  /* 0x000000261f047287 */ /* 0x000fe4000d000000 */
[----:B------:R-:W-:Y:S02]  /*4320*/  UISETP.NE.AND UP0, UPT, UR15, 0x1, UPT ;  /* 0x000000010f00788c */ /* 0x000fe4000bf05270 */
[----:B------:R-:W-:Y:S02]  /*4330*/  UP2UR UR22, UPR, URZ, 0x2 ;  /* 0x00000002ff167883 */ /* 0x000fe40008000000 */
[----:B------:R-:W-:Y:S02]  /*4340*/  UISETP.NE.AND UP1, UPT, UR42, 0x1, UPT ;  /* 0x000000012a00788c */ /* 0x000fe4000bf25270 */
[----:B-1----:R-:W-:Y:S02]  /*4350*/  UIMAD.WIDE.U32 UR18, UR4, UR16, URZ ;  /* 0x00000010041272a5 */ /* 0x002fe4000f8e00ff */
[----:B------:R-:W-:Y:S01]  /*4360*/  USEL UR7, UR37, UR39, !UP0 ;  /* 0x0000002725077287 */ /* 0x000fe2000c000000 */
[----:B------:R-:W-:Y:S02]  /*4370*/  UMOV UR5, UR9 ;  /* 0x0000000900057c82 */ /* 0x000fe40008000000 */
[----:B------:R-:W-:Y:S02]  /*4380*/  USHF.R.U32.HI UR6, URZ, UR41, UR5 ;  /* 0x00000029ff067299 */ /* 0x000fe40008011605 */
[----:B------:R-:W-:Y:S02]  /*4390*/  UIMAD.WIDE.U32 UR20, UR7, UR16, URZ ;  /* 0x00000010071472a5 */ /* 0x000fe4000f8e00ff */
[----:B------:R-:W-:Y:S02]  /*43a0*/  USEL UR6, UR13, UR6, !UP2 ;  /* 0x000000060d067287 */ /* 0x000fe4000d000000 */
[----:B------:R-:W-:Y:S01]  /*43b0*/  UISETP.NE.AND UP2, UPT, UR12, URZ, UPT ;  /* 0x000000ff0c00728c */ /* 0x000fe2000bf45270 */
[----:B------:R-:W-:Y:S01]  /*43c0*/  UMOV UR5, UR11 ;  /* 0x0000000b00057c82 */ /* 0x000fe20008000000 */
[----:B------:R-:W-:Y:S02]  /*43d0*/  UIMAD.WIDE.U32 UR10, UR6, UR16, URZ ;  /* 0x00000010060a72a5 */ /* 0x000fe4000f8e00ff */
[----:B------:R-:W-:Y:S03]  /*43e0*/  USHF.R.U32.HI UR8, URZ, UR33, UR5 ;  /* 0x00000021ff087299 */ /* 0x000fe60008011605 */
[----:B------:R-:W-:Y:S02]  /*43f0*/  UMOV UR5, UR19 ;  /* 0x0000001300057c82 */ /* 0x000fe40008000000 */
[----:B------:R-:W-:Y:S03]  /*4400*/  @UP1 USHF.R.U32.HI UR4, URZ, UR17, UR5 ;  /* 0x00000011ff041299 */ /* 0x000fe60008011605 */
[----:B------:R-:W-:Y:S01]  /*4410*/  UMOV UR5, UR21 ;  /* 0x0000001500057c82 */ /* 0x000fe20008000000 */
[----:B------:R-:W-:Y:S02]  /*4420*/  UIMAD UR4, UR42, UR4, URZ ;  /* 0x000000042a0472a4 */ /* 0x000fe4000f8e02ff */
[----:B------:R-:W-:Y:S02]  /*4430*/  @UP1 USHF.R.U32.HI UR7, URZ, UR17, UR5 ;  /* 0x00000011ff071299 */ /* 0x000fe40008011605 */
[----:B------:R-:W-:Y:S02]  /*4440*/  USEL UR5, UR14, UR8, !UP0 ;  /* 0x000000080e057287 */ /* 0x000fe4000c000000 */
[----:B------:R-:W-:Y:S02]  /*4450*/  UIMAD UR8, UR42, UR7, URZ ;  /* 0x000000072a0872a4 */ /* 0x000fe4000f8e02ff */
[----:B------:R-:W-:Y:S03]  /*4460*/  UISETP.GE.AND UP0, UPT, UR6, UR4, UPT ;  /* 0x000000040600728c */ /* 0x000fe6000bf06270 */
[----:B------:R-:W-:Y:S01]  /*4470*/  UMOV UR4, UR11 ;  /* 0x0000000b00047c82 */ /* 0x000fe20008000000 */
[----:B------:R-:W-:Y:S02]  /*4480*/  UISETP.GE.OR UP0, UPT, UR5, UR8, UP0 ;  /* 0x000000080500728c */ /* 0x000fe40008706670 */
[----:B------:R-:W-:Y:S02]  /*4490*/  USHF.R.U32.HI UR4, URZ, UR17, UR4 ;  /* 0x00000011ff047299 */ /* 0x000fe40008011604 */
[----:B------:R-:W-:Y:S02]  /*44a0*/  UIMAD.WIDE.U32 UR8, UR5, UR16, URZ ;  /* 0x00000010050872a5 */ /* 0x000fe4000f8e00ff */
[----:B------:R-:W-:Y:S04]  /*44b0*/  USEL UR10, UR6, UR4, !UP1 ;  /* 0x00000004060a7287 */ /* 0x000fe8000c800000 */
[----:B------:R-:W-:Y:S01]  /*44c0*/  UIADD3 UR11, UPT, UPT, -UR10, URZ, URZ ;  /* 0x000000ff0a0b7290 */ /* 0x000fe2000fffe1ff */
[----:B------:R-:W-:Y:S02]  /*44d0*/  @!UP0 UMOV UR4, UR9 ;  /* 0x0000000900048c82 */ /* 0x000fe40008000000 */
[----:B------:R-:W-:Y:S02]  /*44e0*/  @!UP0 USHF.R.U32.HI UR4, URZ, UR17, UR4 ;  /* 0x00000011ff048299 */ /* 0x000fe40008011604 */
[----:B------:R-:W-:Y:S02]  /*44f0*/  UIMAD UR8, UR42, UR11, UR6 ;  /* 0x0000000b2a0872a4 */ /* 0x000fe4000f8e0206 */
[----:B------:R-:W-:Y:S02]  /*4500*/  @!UP0 USEL UR4, UR5, UR4, !UP1 ;  /* 0x0000000405048287 */ /* 0x000fe4000c800000 */
[----:B------:R-:W-:Y:S02]  /*4510*/  UISETP.NE.AND UP1, UPT, UR22, URZ, UPT ;  /* 0x000000ff1600728c */ /* 0x000fe4000bf25270 */
[----:B------:R-:W-:Y:S02]  /*4520*/  @!UP0 UIMAD UR8, UR7, UR8, UR4 ;  /* 0x00000008070882a4 */ /* 0x000fe4000f8e0204 */
[----:B------:R-:W-:Y:S02]  /*4530*/  @!UP0 UIADD3 UR9, UPT, UPT, UR10, -UR4, URZ ;  /* 0x800000040a098290 */ /* 0x000fe4000fffe0ff */
[----:B------:R-:W-:Y:S02]  /*4540*/  UIADD3 UR4, UPT, UPT, -UR5, URZ, URZ ;  /* 0x000000ff05047290 */ /* 0x000fe4000fffe1ff */
[----:B------:R-:W-:Y:S02]  /*4550*/  UIADD3 UR7, UPT, UPT, -UR6, URZ, URZ ;  /* 0x000000ff06077290 */ /* 0x000fe4000fffe1ff */
[----:B------:R-:W-:Y:S02]  /*4560*/  @!UP0 UIMAD UR6, UR9, UR42, UR5 ;  /* 0x0000002a090682a4 */ /* 0x000fe4000f8e0205 */
[----:B------:R-:W-:Y:S02]  /*4570*/  UIMAD UR14, UR15, UR4, UR14 ;  /* 0x000000040f0e72a4 */ /* 0x000fe4000f8e020e */
[----:B------:R-:W-:Y:S01]  /*4580*/  UIMAD UR13, UR34, UR7, UR13 ;  /* 0x00000007220d72a4 */ /* 0x000fe2000f8e020d */
[----:B------:R-:W-:Y:S02]  /*4590*/  @!UP0 UMOV UR5, UR8 ;  /* 0x0000000800058c82 */ /* 0x000fe40008000000 */
[----:B------:R-:W-:Y:S02]  /*45a0*/  UIMAD UR14, UR5, UR15, UR14 ;  /* 0x0000000f050e72a4 */ /* 0x000fe4000f8e020e */
[----:B------:R-:W-:Y:S11]  /*45b0*/  UIMAD UR13, UR6, UR34, UR13 ;  /* 0x00000022060d72a4 */ /* 0x000ff6000f8e020d */
[----:B------:R-:W-:Y:S01]  /*45c0*/  @!UPT UIADD3 URZ, UPT, UPT, URZ, URZ, URZ ;  /* 0x000000fffffff290 */ /* 0x000fe2000fffe0ff */
.L_x_77:
[----:B------:R-:W3:Y:S01]  /*45d0*/  @!UP3 LDCU.128 UR20, c[0x0][0xb10] ;  /* 0x00016200ff14b7ac */ /* 0x000ee20008000c00 */
[----:B------:R-:W-:Y:S04]  /*45e0*/  ISETP.NE.U32.AND P0, PT, RZ, UR28, PT ;  /* 0x0000001cff007c0c */ /* 0x000fe8000bf05070 */
[----:B------:R-:W-:Y:S01]  /*45f0*/  ISETP.NE.AND.EX P0, PT, RZ, UR29, PT, P0 ;  /* 0x0000001dff007c0c */ /* 0x000fe2000bf05300 */
[----:B------:R-:W4:Y:S01]  /*4600*/  @!UP3 LDCU UR5, c[0x0][0xb0c] ;  /* 0x00016180ff05b7ac */ /* 0x000f220008000800 */
[----:B------:R-:W-:Y:S02]  /*4610*/  USHF.L.U32 UR11, UR26, 0x6, URZ ;  /* 0x000000061a0b7899 */ /* 0x000fe400080006ff */
[----:B------:R-:W-:Y:S02]  /*4620*/  USHF.L.U32 UR10, UR30, 0x6, URZ ;  /* 0x000000061e0a7899 */ /* 0x000fe400080006ff */
[----:B---3--:R-:W-:Y:S07]  /*4630*/  UIMAD.WIDE.U32 UR6, UR14, UR20, URZ ;  /* 0x000000140e0672a5 */ /* 0x008fee000f8e00ff */
[----:B------:R-:W-:Y:S01]  /*4640*/  @!UP3 UMOV UR4, UR7 ;  /* 0x000000070004bc82 */ /* 0x000fe20008000000 */
[----:B----4-:R-:W-:Y:S02]  /*4650*/  @!UP3 UISETP.NE.AND UP0, UPT, UR5, 0x1, UPT ;  /* 0x000000010500b88c */ /* 0x010fe4000bf05270 */
[----:B------:R-:W-:Y:S02]  /*4660*/  @!UP3 USHF.R.U32.HI UR4, URZ, UR21, UR4 ;  /* 0x00000015ff04b299 */ /* 0x000fe40008011604 */
[----:B------:R-:W-:Y:S02]  /*4670*/  UIMAD.WIDE.U32 UR6, UR13, UR23, URZ ;  /* 0x000000170d0672a5 */ /* 0x000fe4000f8e00ff */
[----:B------:R-:W-:Y:S02]  /*4680*/  @!UP3 USEL UR8, UR14, UR4, !UP0 ;  /* 0x000000040e08b287 */ /* 0x000fe4000c000000 */
[----:B------:R-:W-:Y:S03]  /*4690*/  @!UP3 UISETP.NE.AND UP0, UPT, UR22, 0x1, UPT ;  /* 0x000000011600b88c */ /* 0x000fe6000bf05270 */
[----:B------:R-:W-:Y:S02]  /*46a0*/  @!UP3 UMOV UR6, UR7 ;  /* 0x000000070006bc82 */ /* 0x000fe40008000000 */
[----:B------:R-:W3:Y:S02]  /*46b0*/  @!UP3 LDCU UR4, c[0x0][0xb20] ;  /* 0x00016400ff04b7ac */ /* 0x000ee40008000800 */
[----:B---3--:R-:W-:Y:S04]  /*46c0*/  @!UP3 USHF.R.U32.HI UR6, URZ, UR4, UR6 ;  /* 0x00000004ff06b299 */ /* 0x008fe80008011606 */
[----:B------:R-:W-:Y:S04]  /*46d0*/  @!UP3 USEL UR6, UR13, UR6, !UP0 ;  /* 0x000000060d06b287 */ /* 0x000fe8000c000000 */
[----:B------:R-:W-:Y:S02]  /*46e0*/  @!UP3 UIADD3 UR4, UPT, UPT, -UR8, UR6, URZ ;  /* 0x000000060804b290 */ /* 0x000fe4000fffe1ff */
[----:B------:R-:W-:Y:S02]  /*46f0*/  @!UP3 UIADD3 UR6, UPT, UPT, UR8, -UR6, URZ ;  /* 0x800000060806b290 */ /* 0x000fe4000fffe0ff */
[----:B------:R-:W-:Y:S02]  /*4700*/  @!UP3 UIMAD UR14, UR4, UR5, UR14 ;  /* 0x00000005040eb2a4 */ /* 0x000fe4000f8e020e */
[----:B------:R-:W-:Y:S01]  /*4710*/  @!UP3 UIMAD UR13, UR6, UR22, UR13 ;  /* 0x00000016060db2a4 */ /* 0x000fe2000f8e020d */
[----:B------:R-:W-:Y:S11]  /*4720*/  BRA.U UP4, `(.L_x_78) ;  /* 0x0000000104107547 */ /* 0x000ff6000b800000 */
[----:B------:R-:W-:Y:S04]  /*4730*/  MOV R2, UR40 ;  /* 0x0000002800027c02 */ /* 0x000fe80008000f00 */
[----:B------:R-:W-:Y:S04]  /*4740*/  SHF.L.U32 R2, R2, 0x1f, RZ ;  /* 0x0000001f02027819 */ /* 0x000fe800000006ff */
[----:B------:R-:W3:Y:S02]  /*4750*/  SYNCS.PHASECHK.TRANS64.TRYWAIT P1, [UR24+0x88], R2 ;  /* 0x00008802ff0075a7 */ /* 0x000ee40008021118 */
[----:B---3--:R-:W-:Y:S05]  /*4760*/  @!P1 BRA `(.L_x_79) ;  /* 0x0000003400889947 */ /* 0x008fea0003800000 */
.L_x_78:
[----:B------:R-:W-:Y:S05]  /*4770*/  BRA.U !UP6, `(.L_x_80) ;  /* 0x000000010e387547 */ /* 0x000fea000b800000 */
[----:B------:R-:W-:Y:S01]  /*4780*/  UPLOP3.LUT UP1, UPT, UPT, UPT, UP5, 0x80, 0x8 ;  /* 0x000000000008789c */ /* 0x000fe20003f2f050 */
[----:B--2---:R-:W-:Y:S01]  /*4790*/  HFMA2 R0, -RZ, RZ, 0, 5.9604644775390625e-08 ;  /* 0x00000001ff007431 */ /* 0x004fe200000001ff */
[----:B------:R-:W2:Y:S01]  /*47a0*/  LDCU.64 UR8, c[0x0][0x358] ;  /* 0x00006b00ff0877ac */ /* 0x000ea20008000a00 */
[----:B------:R-:W-:Y:S03]  /*47b0*/  IMAD.MOV.U32 R45, RZ, RZ, 0x1 ;  /* 0x00000001ff2d7424 */ /* 0x000fe600078e00ff */
[----:B------:R-:W-:Y:S05]  /*47c0*/  PLOP3.LUT P1, PT, PT, PT, UP1, 0x80, 0x8 ;  /* 0x000000000008781c */ /* 0x000fea0003f2f018 */
[----:B------:R-:W3:Y:S01]  /*47d0*/  @UP1 LDCU.64 UR4, c[0x0][0x888] ;  /* 0x00011100ff0417ac */ /* 0x000ee20008000a00 */
[----:B------:R-:W-:Y:S07]  /*47e0*/  @UP1 UIMAD UR6, UR36, UR28, URZ ;  /* 0x0000001c240612a4 */ /* 0x000fee000f8e02ff */
[----:B------:R-:W-:Y:S01]  /*47f0*/  @!P1 PRMT R45, R0, 0x7610, R45 ;  /* 0x00007610002d9816 */ /* 0x000fe2000000002d */
[----:B---3--:R-:W-:Y:S06]  /*4800*/  @UP1 UIMAD.WIDE UR4, UR6, 0x4, UR4 ;  /* 0x00000004060418a5 */ /* 0x008fec000f8e0204 */
[----:B-----5:R-:W-:Y:S01]  /*4810*/  IMAD.U32 R26, RZ, RZ, UR4 ;  /* 0x00000004ff1a7e24 */ /* 0x020fe2000f8e00ff */
[----:B------:R-:W-:Y:S04]  /*4820*/  MOV R27, UR5 ;  /* 0x00000005001b7c02 */ /* 0x000fe80008000f00 */
[----:B------:R-:W3:Y:S01]  /*4830*/  @!UP1 LDCU UR4, c[0x0][0x880] ;  /* 0x00011000ff0497ac */ /* 0x000ee20008000800 */
[----:B--2---:R4:W5:Y:S02]  /*4840*/  @P1 LDG.E R26, desc[UR8][R26.64] ;  /* 0x000000081a1a1981 */ /* 0x004964000c1e1900 */
[----:B---34-:R-:W-:Y:S07]  /*4850*/  @!P1 IMAD.U32 R26, RZ, RZ, UR4 ;  /* 0x00000004ff1a9e24 */ /* 0x018fee000f8e00ff */
.L_x_80:
[----:B-----5:R-:W-:Y:S01]  /*4860*/  @!P0 FSETP.EQ.AND P2, PT, R26, RZ, PT ;  /* 0x000000ff1a00820b */ /* 0x020fe20003f42000 */
[----:B------:R-:W-:Y:S01]  /*4870*/  @!UPT UIADD3 URZ, UPT, UPT, URZ, URZ, URZ ;  /* 0x000000fffffff290 */ /* 0x000fe2000fffe0ff */
[----:B------:R-:W-:Y:S11]  /*4880*/  @!P0 BRA `(.L_x_81) ;  /* 0x0000000000148947 */ /* 0x000ff60003800000 */
[----:B------:R-:W-:Y:S02]  /*4890*/  LOP3.LUT P0, RZ, R45, 0xff, RZ, 0xc0, !PT ;  /* 0x000000ff2dff7812 */ /* 0x000fe4000780c0ff */
[----:B------:R-:W-:Y:S04]  /*48a0*/  PLOP3.LUT P2, PT, PT, PT, UP1, 0x80, 0x8 ;  /* 0x000000000008781c */ /* 0x000fe80003f4f018 */
[----:B------:R-:W-:Y:S07]  /*48b0*/  PLOP3.LUT P2, PT, P2, PT, PT, 0x8, 0x80 ;  /* 0x000000000080781c */ /* 0x000fee000174e170 */
[----:B------:R-:W-:Y:S11]  /*48c0*/  @P0 FSETP.EQ.AND P2, PT, R26, RZ, PT ;  /* 0x000000ff1a00020b */ /* 0x000ff60003f42000 */
[----:B------:R-:W-:Y:S02]  /*48d0*/  @!UPT UIADD3 URZ, UPT, UPT, URZ, URZ, URZ ;  /* 0x000000fffffff290 */ /* 0x000fe4000fffe0ff */
.L_x_81:
[----:B------:R-:W-:Y:S01]  /*48e0*/  ULEA UR4, UR25, UR24, 0x3 ;  /* 0x0000001819047291 */ /* 0x000fe2000f8e18ff */
[----:B--2---:R-:W-:Y:S02]  /*48f0*/  SHF.L.U32 R2, R11, 0x1f, RZ ;  /* 0x0000001f0b027819 */ /* 0x004fe400000006ff */
[----:B------:R-:W-:Y:S04]  /*4900*/  ELECT P1, URZ, PT ;  /* 0x0000000000ff782f */ /* 0x000fe80003820000 */
[----:B------:R-:W-:Y:S02]  /*4910*/  PLOP3.LUT P1, PT, P2, P1, PT, 0xf2, 0x2f ;  /* 0x00000000002f781c */ /* 0x000fe40001723e72 */
[----:B------:R-:W2:Y:S02]  /*4920*/  SYNCS.PHASECHK.TRANS64.TRYWAIT P0, [UR4+0x68], R2 ;  /* 0x00006802ff0075a7 */ /* 0x000ea40008001104 */
[----:B--2---:R-:W-:Y:S09]  /*4930*/  @!P0 BRA `(.L_x_82) ;  /* 0x00000034002c8947 */ /* 0x004ff20003800000 */
.L_x_155:
[----:B------:R-:W-:Y:S01]  /*4940*/  VOTEU.ALL UP0, P1 ;  /* 0x0000000000ff7886 */ /* 0x000fe20000800000 */
[----:B--2---:R-:W-:Y:S01]  /*4950*/  @!P1 IADD3 R2, P0, PT, R12, 0x580, RZ ;  /* 0x000005800c029810 */ /* 0x004fe20007f1e0ff */
[----:B------:R-:W-:Y:S01]  /*4960*/  UIADD3 UR9, UPT, UPT, UR4, 0x50, URZ ;  /* 0x0000005004097890 */ /* 0x000fe2000fffe0ff */
[----:B------:R-:W-:Y:S01]  /*4970*/  VIADD R10, R10, 0x1 ;  /* 0x000000010a0a7836 */ /* 0x000fe20000000000 */
[----:B------:R-:W-:Y:S01]  /*4980*/  UMOV UR22, 0x0 ;  /* 0x0000000000167882 */ /* 0x000fe20000000000 */
[----:B------:R-:W-:Y:S01]  /*4990*/  @!UP0 ULEA UR5, UR25, UR24, 0xc ;  /* 0x0000001819058291 */ /* 0x000fe2000f8e60ff */
[----:B------:R-:W-:Y:S01]  /*49a0*/  @!P1 IMAD.X R0, RZ, RZ, R13, P0 ;  /* 0x000000ffff009224 */ /* 0x000fe200000e060d */
[----:B------:R-:W-:Y:S01]  /*49b0*/  @!P1 R2UR UR7, R2 ;  /* 0x00000000020792ca */ /* 0x000fe200000e0000 */
[----:B------:R-:W-:Y:S01]  /*49c0*/  @!P1 IMAD.MOV.U32 R2, RZ, RZ, 0x1000 ;  /* 0x00001000ff029424 */ /* 0x000fe200078e00ff */
[----:B------:R-:W-:Y:S02]  /*49d0*/  @!UP0 UIADD3 UR8, UPT, UPT, UR5, 0x200, URZ ;  /* 0x0000020005088890 */ /* 0x000fe4000fffe0ff */
[----:B------:R-:W-:Y:S01]  /*49e0*/  UIADD3 UR5, UPT, UPT, UR25, 0x1, URZ ;  /* 0x0000000119057890 */ /* 0x000fe2000fffe0ff */
[----:B------:R-:W-:Y:S01]  /*49f0*/  UMOV UR23, 0x10000000 ;  /* 0x1000000000177882 */ /* 0x000fe20000000000 */
[----:B------:R-:W-:Y:S02]  /*4a00*/  UMOV UR12, UR36 ;  /* 0x00000024000c7c82 */ /* 0x000fe40008000000 */
[----:B------:R-:W-:Y:S04]  /*4a10*/  UISETP.NE.AND UP0, UPT, UR5, 0x3, UPT ;  /* 0x000000030500788c */ /* 0x000fe8000bf05270 */
[----:B------:R-:W-:Y:S01]  /*4a20*/  USEL UR6, UR5, URZ, UP0 ;  /* 0x000000ff05067287 */ /* 0x000fe20008000000 */
[----:B------:R-:W-:Y:S01]  /*4a30*/  @!P1 R2UR UR5, R0 ;  /* 0x00000000000592ca */ /* 0x000fe200000e0000 */
[----:B------:R-:W-:Y:S01]  /*4a40*/  IMAD.U32 R4, RZ, RZ, UR7 ;  /* 0x00000007ff047e24 */ /* 0x000fe2000f8e00ff */
[----:B------:R-:W-:Y:S02]  /*4a50*/  USEL UR20, URZ, 0x1, UP0 ;  /* 0x00000001ff147887 */ /* 0x000fe40008000000 */
[----:B------:R-:W-:Y:S01]  /*4a60*/  VOTEU.ALL UP0, P1 ;  /* 0x0000000000ff7886 */ /* 0x000fe20000800000 */
[----:B------:R-:W-:Y:S01]  /*4a70*/  UPRMT UR7, UR54, 0x654, UR9 ;  /* 0x0000065436077896 */ /* 0x000fe20008000009 */
[----:B------:R-:W-:Y:S02]  /*4a80*/  @!P1 R2UR UR18, R4 ;  /* 0x00000000041292ca */ /* 0x000fe400000e0000 */
[----:B------:R-:W-:Y:S04]  /*4a90*/  LOP3.LUT R11, R11, UR20, RZ, 0x3c, !PT ;  /* 0x000000140b0b7c12 */ /* 0x000fe8000f8e3cff */
[----:B------:R-:W-:Y:S01]  /*4aa0*/  SHF.L.U32 R0, R11, 0x1f, RZ ;  /* 0x0000001f0b007819 */ /* 0x000fe200000006ff */
[----:B------:R-:W-:Y:S01]  /*4ab0*/  IMAD.U32 R5, RZ, RZ, UR5 ;  /* 0x00000005ff057e24 */ /* 0x000fe2000f8e00ff */
[----:B------:R-:W-:Y:S04]  /*4ac0*/  ULEA UR5, UR6, UR24, 0x3 ;  /* 0x0000001806057291 */ /* 0x000fe8000f8e18ff */
[----:B------:R-:W-:Y:S11]  /*4ad0*/  @!P1 R2UR UR19, R5 ;  /* 0x00000000051392ca */ /* 0x000ff600000e0000 */
[----:B------:R-:W-:Y:S02]  /*4ae0*/  @!UPT UIADD3 URZ, UPT, UPT, URZ, URZ, URZ ;  /* 0x000000fffffff290 */ /* 0x000fe4000fffe0ff */
[----:B------:R2:W-:Y:S01]  /*4af0*/  @!UP0 UTMALDG.3D [UR8], [UR18], desc[UR22] ;  /* 0x00001608120085b4 */ /* 0x0005e20008011000 */
[----:B------:R2:W-:Y:S01]  /*4b00*/  @!P1 SYNCS.ARRIVE.TRANS64.RED.A0TR RZ, [UR4+0x50], R2 ;  /* 0x00005002ffff99a7 */ /* 0x0005e20008300404 */
[----:B------:R-:W-:Y:S01]  /*4b10*/  SYNCS.ARRIVE.TRANS64.RED.A1T0 RZ, [UR7], RZ ;  /* 0x000000ffffff79a7 */ /* 0x000fe20008100407 */
[----:B------:R-:W3:Y:S02]  /*4b20*/  SYNCS.PHASECHK.TRANS64.TRYWAIT P0, [UR5+0x68], R0 ;  /* 0x00006800ff0075a7 */ /* 0x000ee40008001105 */
[----:B--23--:R-:W-:Y:S05]  /*4b30*/  @!P0 BRA `(.L_x_83) ;  /* 0x0000003000c48947 */ /* 0x00cfea0003800000 */
.L_x_157:
[----:B------:R-:W-:Y:S01]  /*4b40*/  UIADD3 UR9, UPT, UPT, UR5, 0x50, URZ ;  /* 0x0000005005097890 */ /* 0x000fe2000fffe0ff */
[----:B--2---:R-:W-:Y:S01]  /*4b50*/  @!P1 IADD3 R2, P0, PT, R12, 0x580, RZ ;  /* 0x000005800c029810 */ /* 0x004fe20007f1e0ff */
[----:B------:R-:W-:Y:S01]  /*4b60*/  UPLOP3.LUT UP4, UPT, UPT, UPT, UPT, 0x80, 0x8 ;  /* 0x000000000008789c */ /* 0x000fe20003f8f070 */
[----:B------:R-:W-:Y:S01]  /*4b70*/  R2UR UR22, R47 ;  /* 0x000000002f1672ca */ /* 0x000fe200000e0000 */
[----:B------:R-:W-:Y:S01]  /*4b80*/  UMOV UR20, 0x0 ;  /* 0x0000000000147882 */ /* 0x000fe20000000000 */
[----:B------:R-:W-:Y:S01]  /*4b90*/  UMOV UR21, 0x10000000 ;  /* 0x1000000000157882 */ /* 0x000fe20000000000 */
[----:B------:R-:W-:Y:S01]  /*4ba0*/  UMOV UR12, UR36 ;  /* 0x00000024000c7c82 */ /* 0x000fe20008000000 */
[----:B------:R-:W-:Y:S01]  /*4bb0*/  VOTEU.ALL UP0, P1 ;  /* 0x0000000000ff7886 */ /* 0x000fe20000800000 */
[----:B------:R-:W-:Y:S01]  /*4bc0*/  @!P1 IMAD.X R0, RZ, RZ, R13, P0 ;  /* 0x000000ffff009224 */ /* 0x000fe200000e060d */
[----:B------:R-:W-:Y:S01]  /*4bd0*/  R2UR UR19, R48 ;  /* 0x00000000301372ca */ /* 0x000fe200000e0000 */
[----:B------:R-:W-:Y:S01]  /*4be0*/  UMOV UR36, UR27 ;  /* 0x0000001b00247c82 */ /* 0x000fe20008000000 */
[C---:B------:R-:W-:Y:S01]  /*4bf0*/  ISETP.NE.AND P0, PT, R10.reuse, 0x2, PT ;  /* 0x000000020a00780c */ /* 0x040fe20003f05270 */
[----:B------:R-:W-:Y:S02]  /*4c00*/  @!UP0 ULEA UR4, UR6, UR24, 0xc ;  /* 0x0000001806048291 */ /* 0x000fe4000f8e60ff */
[----:B------:R-:W-:Y:S01]  /*4c10*/  @!UP0 UIADD3 UR10, UPT, UPT, UR10, 0x20, URZ ;  /* 0x000000200a0a8890 */ /* 0x000fe2000fffe0ff */
[----:B------:R-:W-:Y:S01]  /*4c20*/  SEL R10, R10, RZ, P0 ;  /* 0x000000ff0a0a7207 */ /* 0x000fe20000000000 */
[----:B------:R-:W-:Y:S02]  /*4c30*/  @!UP0 UIADD3 UR8, UPT, UPT, UR4, 0x200, URZ ;  /* 0x0000020004088890 */ /* 0x000fe4000fffe0ff */
[----:B------:R-:W-:Y:S01]  /*4c40*/  UIADD3 UR4, UPT, UPT, UR6, 0x1, URZ ;  /* 0x0000000106047890 */ /* 0x000fe2000fffe0ff */
[----:B------:R-:W-:Y:S01]  /*4c50*/  @!P1 R2UR UR6, R2 ;  /* 0x00000000020692ca */ /* 0x000fe200000e0000 */
[----:B------:R-:W-:Y:S02]  /*4c60*/  UIADD3 UR30, UPT, UPT, UR13, UR22, URZ ;  /* 0x000000160d1e7290 */ /* 0x000fe4000fffe0ff */
[----:B------:R-:W-:Y:S02]  /*4c70*/  UISETP.NE.AND UP0, UPT, UR4, 0x3, UPT ;  /* 0x000000030400788c */ /* 0x000fe4000bf05270 */
[----:B------:R-:W-:Y:S02]  /*4c80*/  UIADD3 UR26, UPT, UPT, UR14, UR19, URZ ;  /* 0x000000130e1a7290 */ /* 0x000fe4000fffe0ff */
[----:B------:R-:W-:Y:S01]  /*4c90*/  USEL UR25, UR4, URZ, UP0 ;  /* 0x000000ff04197287 */ /* 0x000fe20008000000 */
[----:B------:R-:W-:Y:S01]  /*4ca0*/  @!P1 R2UR UR4, R0 ;  /* 0x00000000000492ca */ /* 0x000fe200000e0000 */
[----:B------:R-:W-:Y:S01]  /*4cb0*/  USEL UR18, URZ, 0x1, UP0 ;  /* 0x00000001ff127887 */ /* 0x000fe20008000000 */
[----:B------:R-:W-:Y:S01]  /*4cc0*/  SEL R0, RZ, 0x1, P0 ;  /* 0x00000001ff007807 */ /* 0x000fe20000000000 */
[----:B------:R-:W-:Y:S02]  /*4cd0*/  VOTEU.ALL UP0, P1 ;  /* 0x0000000000ff7886 */ /* 0x000fe40000800000 */
[----:B------:R-:W-:Y:S01]  /*4ce0*/  IMAD.U32 R4, RZ, RZ, UR6 ;  /* 0x00000006ff047e24 */ /* 0x000fe2000f8e00ff */
[----:B------:R-:W-:Y:S02]  /*4cf0*/  LOP3.LUT R9, R9, R0, RZ, 0x3c, !PT ;  /* 0x0000000009097212 */ /* 0x000fe400078e3cff */
[----:B------:R-:W-:Y:S02]  /*4d00*/  LOP3.LUT R11, R11, UR18, RZ, 0x3c, !PT ;  /* 0x000000120b0b7c12 */ /* 0x000fe4000f8e3cff */
[----:B------:R-:W-:Y:S03]  /*4d10*/  @!P1 R2UR UR6, R4 ;  /* 0x00000000040692ca */ /* 0x000fe600000e0000 */
[----:B------:R-:W-:Y:S01]  /*4d20*/  IMAD.U32 R5, RZ, RZ, UR4 ;  /* 0x00000004ff057e24 */ /* 0x000fe2000f8e00ff */
[----:B------:R-:W-:Y:S04]  /*4d30*/  UPRMT UR4, UR54, 0x654, UR9 ;  /* 0x0000065436047896 */ /* 0x000fe80008000009 */
[----:B------:R-:W-:Y:S11]  /*4d40*/  @!P1 R2UR UR7, R5 ;  /* 0x00000000050792ca */ /* 0x000ff600000e0000 */
[----:B------:R-:W-:Y:S02]  /*4d50*/  @!UPT UIADD3 URZ, UPT, UPT, URZ, URZ, URZ ;  /* 0x000000fffffff290 */ /* 0x000fe4000fffe0ff */
[----:B------:R2:W-:Y:S01]  /*4d60*/  @!UP0 UTMALDG.3D [UR8], [UR6], desc[UR20] ;  /* 0x00001408060085b4 */ /* 0x0005e20008011000 */
[----:B------:R2:W-:Y:S01]  /*4d70*/  @!P1 SYNCS.ARRIVE.TRANS64.RED.A0TR RZ, [UR5+0x50], R3 ;  /* 0x00005003ffff99a7 */ /* 0x0005e20008300405 */
[----:B------:R-:W-:Y:S01]  /*4d80*/  SYNCS.ARRIVE.TRANS64.RED.A1T0 RZ, [UR4], RZ ;  /* 0x000000ffffff79a7 */ /* 0x000fe20008100404 */
[----:B------:R-:W-:Y:S05]  /*4d90*/  BRA.U UP2, `(.L_x_84) ;  /* 0xfffffff102d07547 */ /* 0x000fea000b83ffff */
[----:B------:R-:W-:Y:S01]  /*4da0*/  UIADD3 UR24, UPT, UPT, UR24, 0x68, URZ ;  /* 0x0000006818187890 */ /* 0x000fe2000fffe0ff */
[----:B------:R-:W-:-:S03]  /*4db0*/  SHF.L.U32 R2, R11, 0x1f, RZ ;  /* 0x0000001f0b027819 */ /* 0x000fc600000006ff */
[----:B------:R-:W-:-:S09]  /*4dc0*/  ULEA UR4, UR25, UR24, 0x3 ;  /* 0x0000001819047291 */ /* 0x000fd2000f8e18ff */
[----:B------:R-:W3:Y:S02]  /*4dd0*/  SYNCS.PHASECHK.TRANS64.TRYWAIT P0, [UR4], R2 ;  /* 0x00000002ff0075a7 */ /* 0x000ee40008001104 */
[----:B---3--:R-:W-:Y:S05]  /*4de0*/  @!P0 BRA `(.L_x_85) ;  /* 0x0000003000308947 */ /* 0x008fea0003800000 */
.L_x_159:
[----:B------:R-:W-:-:S04]  /*4df0*/  UIADD3 UR4, UPT, UPT, UR25, 0x1, URZ ;  /* 0x0000000119047890 */ /* 0x000fc8000fffe0ff */
[----:B------:R-:W-:-:S04]  /*4e00*/  UISETP.NE.AND UP0, UPT, UR4, 0x3, UPT ;  /* 0x000000030400788c */ /* 0x000fc8000bf05270 */
[----:B--2---:R-:W-:Y:S02]  /*4e10*/  USEL UR6, URZ, 0x1, UP0 ;  /* 0x00000001ff067887 */ /* 0x004fe40008000000 */
[----:B------:R-:W-:-:S04]  /*4e20*/  USEL UR4, UR4, URZ, UP0 ;  /* 0x000000ff04047287 */ /* 0x000fc80008000000 */
[----:B------:R-:W-:Y:S01]  /*4e30*/  ULEA UR5, UR4, UR24, 0x3 ;  /* 0x0000001804057291 */ /* 0x000fe2000f8e18ff */
[----:B------:R-:W-:-:S04]  /*4e40*/  LOP3.LUT R11, R11, UR6, RZ, 0x3c, !PT ;  /* 0x000000060b0b7c12 */ /* 0x000fc8000f8e3cff */
[----:B---3--:R-:W-:-:S04]  /*4e50*/  SHF.L.U32 R2, R11, 0x1f, RZ ;  /* 0x0000001f0b027819 */ /* 0x008fc800000006ff */
[----:B------:R-:W2:Y:S02]  /*4e60*/  SYNCS.PHASECHK.TRANS64.TRYWAIT P0, [UR5], R2 ;  /* 0x00000002ff0075a7 */ /* 0x000ea40008001105 */
[----:B--2---:R-:W-:Y:S05]  /*4e70*/  @!P0 BRA `(.L_x_86) ;  /* 0x0000003000248947 */ /* 0x004fea0003800000 */
.L_x_161:
[----:B------:R-:W-:-:S04]  /*4e80*/  UIADD3 UR4, UPT, UPT, UR4, 0x1, URZ ;  /* 0x0000000104047890 */ /* 0x000fc8000fffe0ff */
[----:B------:R-:W-:-:S04]  /*4e90*/  UISETP.NE.AND UP0, UPT, UR4, 0x3, UPT ;  /* 0x000000030400788c */ /* 0x000fc8000bf05270 */
[----:B------:R-:W-:Y:S02]  /*4ea0*/  USEL UR5, URZ, 0x1, UP0 ;  /* 0x00000001ff057887 */ /* 0x000fe40008000000 */
[----:B------:R-:W-:-:S04]  /*4eb0*/  USEL UR4, UR4, URZ, UP0 ;  /* 0x000000ff04047287 */ /* 0x000fc80008000000 */
[----:B------:R-:W-:Y:S01]  /*4ec0*/  ULEA UR4, UR4, UR24, 0x3 ;  /* 0x0000001804047291 */ /* 0x000fe2000f8e18ff */
[----:B--2---:R-:W-:-:S04]  /*4ed0*/  LOP3.LUT R2, R11, UR5, RZ, 0x3c, !PT ;  /* 0x000000050b027c12 */ /* 0x004fc8000f8e3cff */
[----:B------:R-:W-:Y:S01]  /*4ee0*/  SHF.L.U32 R2, R2, 0x1f, RZ ;  /* 0x0000001f02027819 */ /* 0x000fe200000006ff */
[----:B------:R-:W-:-:S07]  /*4ef0*/  IMAD.U32 R0, RZ, RZ, UR4 ;  /* 0x00000004ff007e24 */ /* 0x000fce000f8e00ff */
.L_x_87:
[----:B--2---:R2:W3:Y:S02]  /*4f00*/  SYNCS.PHASECHK.TRANS64.TRYWAIT P0, [R0+URZ], R2 ;  /* 0x00000002000075a7 */ /* 0x0044e400080011ff */
[----:B---3--:R-:W-:Y:S05]  /*4f10*/  @!P0 NANOSLEEP.SYNCS 0x989680 ;  /* 0x009896800000895d */ /* 0x008fea0003900000 */
[----:B------:R-:W3:Y:S02]  /*4f20*/  @!P0 SYNCS.PHASECHK.TRANS64 P0, [R0+URZ], R2 ;  /* 0x00000002000085a7 */ /* 0x000ee400080010ff */
[----:B-1-3--:R-:W-:Y:S05]  /*4f30*/  @P0 EXIT ;  /* 0x000000000000094d */ /* 0x00afea0003800000 */
[----:B------:R-:W-:Y:S05]  /*4f40*/  BRA `(.L_x_87) ;  /* 0xfffffffc00ec7947 */ /* 0x000fea000383ffff */
.L_x_75:
[----:B------:R-:W-:-:S06]  /*4f50*/  UISETP.GE.AND UP0, UPT, UR18, 0x4, UPT ;  /* 0x000000041200788c */ /* 0x000fcc000bf06270 */
[----:B------:R-:W-:-:S13]  /*4f60*/  PLOP3.LUT P0, PT, PT, PT, UP0, 0x80, 0x8 ;  /* 0x000000000008781c */ /* 0x000fda0003f0f008 */
[----:B-1----:R-:W-:Y:S05]  /*4f70*/  @!P0 EXIT ;  /* 0x000000000000894d */ /* 0x002fea0003800000 */
[----:B------:R-:W-:Y:S01]  /*4f80*/  BAR.SYNC.DEFER_BLOCKING 0x6, 0xa0 ;  /* 0x0182800000007b1d */ /* 0x000fe20000010000 */
[C---:B------:R-:W-:Y:S01]  /*4f90*/  IMAD.SHL.U32 R3, R55.reuse, 0x20, RZ ;  /* 0x0000002037037824 */ /* 0x040fe200078e00ff */
[C---:B------:R-:W-:Y:S01]  /*4fa0*/  LOP3.LUT P0, RZ, R55.reuse, 0x4, RZ, 0xc0, !PT ;  /* 0x0000000437ff7812 */ /* 0x040fe2000780c0ff */
[C---:B------:R-:W-:Y:S01]  /*4fb0*/  IMAD.SHL.U32 R2, R55.reuse, 0x10, RZ ;  /* 0x0000001037027824 */ /* 0x040fe200078e00ff */
[----:B------:R-:W-:Y:S01]  /*4fc0*/  CS2R R52, SRZ ;  /* 0x0000000000347805 */ /* 0x000fe2000001ff00 */
[----:B------:R-:W-:Y:S01]  /*4fd0*/  IMAD.SHL.U32 R44, R55, 0x4, RZ ;  /* 0x00000004372c7824 */ /* 0x000fe200078e00ff */
[----:B------:R-:W-:Y:S01]  /*4fe0*/  UMOV UR44, 0x400 ;  /* 0x00000400002c7882 */ /* 0x000fe20000000000 */
[----:B------:R-:W1:Y:S01]  /*4ff0*/  LDCU.64 UR4, c[0x0][0x890] ;  /* 0x00011200ff0477ac */ /* 0x000e620008000a00 */
[----:B------:R-:W2:Y:S01]  /*5000*/  LDC.64 R42, c[0x0][0x8b0] ;  /* 0x00022c00ff2a7b82 */ /* 0x000ea20000000a00 */
[----:B------:R-:W-:Y:S01]  /*5010*/  LOP3.LUT R4, R3, 0xc0, RZ, 0xc0, !PT ;  /* 0x000000c003047812 */ /* 0x000fe200078ec0ff */
[----:B------:R-:W-:Y:S01]  /*5020*/  IMAD.U32 R23, R55, 0x10000, RZ ;  /* 0x0001000037177824 */ /* 0x000fe200078e00ff */
[----:B------:R-:W-:Y:S01]  /*5030*/  ULEA UR44, UR54, UR44, 0x18 ;  /* 0x0000002c362c7291 */ /* 0x000fe2000f8ec0ff */
[----:B------:R-:W-:Y:S01]  /*5040*/  LOP3.LUT R2, R2, 0x600, RZ, 0xc0, !PT ;  /* 0x0000060002027812 */ /* 0x000fe200078ec0ff */
[----:B------:R-:W-:Y:S01]  /*5050*/  IMAD.MOV.U32 R54, RZ, RZ, 0x10 ;  /* 0x00000010ff367424 */ /* 0x000fe200078e00ff */
[----:B------:R-:W-:Y:S01]  /*5060*/  LOP3.LUT R44, R4, 0x18, R44, 0xf8, !PT ;  /* 0x00000018042c7812 */ /* 0x000fe200078ef82c */
[----:B------:R-:W-:Y:S01]  /*5070*/  IMAD.MOV.U32 R22, RZ, RZ, RZ ;  /* 0x000000ffff167224 */ /* 0x000fe200078e00ff */
[----:B------:R-:W3:Y:S01]  /*5080*/  LDC.64 R40, c[0x0][0x8a8] ;  /* 0x00022a00ff287b82 */ /* 0x000ee20000000a00 */
[----:B------:R-:W-:Y:S01]  /*5090*/  SHF.R.U32.HI R4, RZ, 0x1, R55 ;  /* 0x00000001ff047819 */ /* 0x000fe20000011637 */
[----:B------:R-:W-:Y:S01]  /*50a0*/  IMAD.MOV.U32 R51, RZ, RZ, RZ ;  /* 0x000000ffff337224 */ /* 0x000fe200078e00ff */
[----:B------:R-:W-:Y:S01]  /*50b0*/  LOP3.LUT R2, R2, 0x20, R3, 0xf8, !PT ;  /* 0x0000002002027812 */ /* 0x000fe200078ef803 */
[----:B------:R-:W4:Y:S01]  /*50c0*/  LDCU UR63, c[0x0][0x370] ;  /* 0x00006e00ff3f77ac */ /* 0x000f220008000800 */
[----:B------:R-:W-:-:S02]  /*50d0*/  LOP3.LUT R23, R23, 0x600000, RZ, 0xc0, !PT ;  /* 0x0060000017177812 */ /* 0x000fc400078ec0ff */
[----:B------:R-:W-:Y:S01]  /*50e0*/  LOP3.LUT R44, R44, 0x8, R4, 0x78, !PT ;  /* 0x000000082c2c7812 */ /* 0x000fe200078e7804 */
[----:B------:R-:W4:Y:S01]  /*50f0*/  LDS R0, [UR44+0x140] ;  /* 0x0001402cff007984 */ /* 0x000f220008000800 */
[----:B-1----:R-:W-:Y:S01]  /*5100*/  IMAD.U32 R57, RZ, RZ, UR4 ;  /* 0x00000004ff397e24 */ /* 0x002fe2000f8e00ff */
[----:B------:R-:W-:Y:S01]  /*5110*/  UIADD3 UR4, UPT, UPT, UR44, 0x200, URZ ;  /* 0x000002002c047890 */ /* 0x000fe2000fffe0ff */
[----:B------:R-:W-:Y:S01]  /*5120*/  LOP3.LUT R2, R2, 0x100, R3, 0xf8, !PT ;  /* 0x0000010002027812 */ /* 0x000fe200078ef803 */
[----:B------:R-:W-:Y:S01]  /*5130*/  IMAD.U32 R56, RZ, RZ, UR5 ;  /* 0x00000005ff387e24 */ /* 0x000fe2000f8e00ff */
[----:B------:R-:W-:Y:S01]  /*5140*/  LOP3.LUT R55, R55, 0x60, RZ, 0xc0, !PT ;  /* 0x0000006037377812 */ /* 0x000fe200078ec0ff */
[----:B------:R-:W1:Y:S01]  /*5150*/  LDCU UR43, c[0x0][0xb0c] ;  /* 0x00016180ff2b77ac */ /* 0x000e620008000800 */
[----:B------:R-:W-:Y:S01]  /*5160*/  LOP3.LUT R44, R2, R44, RZ, 0xfc, !PT ;  /* 0x0000002c022c7212 */ /* 0x000fe200078efcff */
[----:B------:R-:W-:Y:S01]  /*5170*/  IMAD.U32 R59, RZ, RZ, UR4 ;  /* 0x00000004ff3b7e24 */ /* 0x000fe2000f8e00ff */
[----:B------:R-:W-:Y:S01]  /*5180*/  SEL R54, R54, 0xfffffff0, !P0 ;  /* 0xfffffff036367807 */ /* 0x000fe20004000000 */
[----:B------:R-:W1:Y:S01]  /*5190*/  LDCU UR39, c[0x0][0xb30] ;  /* 0x00016600ff2777ac */ /* 0x000e620008000800 */
[----:B------:R-:W1:Y:S01]  /*51a0*/  LDCU.64 UR60, c[0x0][0x888] ;  /* 0x00011100ff3c77ac */ /* 0x000e620008000a00 */
[----:B------:R-:W1:Y:S01]  /*51b0*/  LDCU.64 UR40, c[0x0][0xb28] ;  /* 0x00016500ff2877ac */ /* 0x000e620008000a00 */
[----:B------:R-:W1:Y:S01]  /*51c0*/  LDCU.128 UR56, c[0x0][0xb10] ;  /* 0x00016200ff3877ac */ /* 0x000e620008000c00 */
[----:B------:R-:W1:Y:S01]  /*51d0*/  LDCU UR62, c[0x0][0x374] ;  /* 0x00006e80ff3e77ac */ /* 0x000e620008000800 */
[----:B------:R-:W-:Y:S01]  /*51e0*/  UMOV UR55, 0x1 ;  /* 0x0000000100377882 */ /* 0x000fe20000000000 */
[----:B------:R-:W-:Y:S01]  /*51f0*/  UMOV UR46, URZ ;  /* 0x000000ff002e7c82 */ /* 0x000fe20008000000 */
[----:B------:R-:W-:Y:S01]  /*5200*/  UMOV UR53, URZ ;  /* 0x000000ff00357c82 */ /* 0x000fe20008000000 */
[----:B------:R-:W-:Y:S01]  /*5210*/  UMOV UR52, URZ ;  /* 0x000000ff00347c82 */ /* 0x000fe20008000000 */
[----:B-1234-:R-:W-:-:S07]  /*5220*/  IMAD.IADD R23, R0, 0x1, R23 ;  /* 0x0000000100177824 */ /* 0x01efce00078e0217 */
.L_x_118:
[C---:B------:R-:W-:Y:S02]  /*5230*/  LEA R0, R51.reuse, UR44, 0x3 ;  /* 0x0000002c33007c11 */ /* 0x040fe4000f8e18ff */
[----:B------:R-:W-:Y:S02]  /*5240*/  SHF.L.U32 R2, R52, 0x1f, RZ ;  /* 0x0000001f34027819 */ /* 0x000fe400000006ff */
[----:B-1----:R-:W-:Y:S02]  /*5250*/  LEA R4, R51, UR44, 0x4 ;  /* 0x0000002c33047c11 */ /* 0x002fe4000f8e20ff */
[----:B------:R-:W1:Y:S02]  /*5260*/  SYNCS.PHASECHK.TRANS64.TRYWAIT P0, [R0+URZ+0x90], R2 ;  /* 0x00009002000075a7 */ /* 0x000e6400080011ff */
[----:B-1----:R-:W-:Y:S05]  /*5270*/  @!P0 BRA `(.L_x_88) ;  /* 0x0000002c003c8947 */ /* 0x002fea0003800000 */
.L_x_162:
[----:B------:R-:W-:Y:S01]  /*5280*/  R2UR UR7, R58 ;  /* 0x000000003a0772ca */ /* 0x000fe200000e0000 */
[----:B------:R-:W2:Y:S01]  /*5290*/  LDS.128 R4, [R4+0x120] ;  /* 0x0001200004047984 */ /* 0x000ea20000000c00 */
[----:B-1----:R-:W-:Y:S01]  /*52a0*/  VIADD R0, R0, 0xa0 ;  /* 0x000000a000007836 */ /* 0x002fe20000000000 */
[----:B------:R-:W-:Y:S04]  /*52b0*/  UISETP.GE.AND UP0, UPT, UR42, 0x1, UPT ;  /* 0x000000012a00788c */ /* 0x000fe8000bf06270 */
[----:B------:R-:W-:Y:S01]  /*52c0*/  PRMT R0, RZ, 0x654, R0 ;  /* 0x00000654ff007816 */ /* 0x000fe20000000000 */
[----:B------:R-:W-:Y:S01]  /*52d0*/  @!PT LDS RZ, [RZ] ;  /* 0x00000000fffff984 */ /* 0x000fe20000000800 */
[----:B------:R-:W-:Y:S01]  /*52e0*/  @!PT LDS RZ, [RZ] ;  /* 0x00000000fffff984 */ /* 0x000fe20000000800 */
[----:B------:R-:W-:Y:S01]  /*52f0*/  @!PT LDS RZ, [RZ] ;  /* 0x00000000fffff984 */ /* 0x000fe20000000800 */
[----:B------:R-:W-:Y:S01]  /*5300*/  @!PT LDS RZ, [RZ] ;  /* 0x00000000fffff984 */ /* 0x000fe20000000800 */
[----:B------:R1:W-:Y:S06]  /*5310*/  MEMBAR.ALL.CTA ;  /* 0x0000000000007992 */ /* 0x0003ec0000008000 */
[----:B-1----:R-:W1:Y:S02]  /*5320*/  FENCE.VIEW.ASYNC.S ;  /* 0x00000000000073c6 */ /* 0x002e640000000000 */
[----:B-1----:R1:W-:Y:S01]  /*5330*/  SYNCS.ARRIVE.TRANS64.RED.A1T0 RZ, [R0+URZ], RZ ;  /* 0x000000ff00ff79a7 */ /* 0x0023e200081004ff */
[----:B--2---:R-:W-:Y:S11]  /*5340*/  LOP3.LUT P0, RZ, R6, 0x1, RZ, 0xc0, !PT ;  /* 0x0000000106ff7812 */ /* 0x004ff6000780c0ff */
[----:B------:R-:W-:Y:S02]  /*5350*/  @!UPT UIADD3 URZ, UPT, UPT, URZ, URZ, URZ ;  /* 0x000000fffffff290 */ /* 0x000fe4000fffe0ff */
[----:B------:R-:W-:Y:S01]  /*5360*/  VOTEU.ANY UP1, P0 ;  /* 0x0000000000ff7886 */ /* 0x000fe20000020100 */
[----:B------:R-:W-:Y:S01]  /*5370*/  PLOP3.LUT P0, PT, PT, PT, UP1, 0x80, 0x8 ;  /* 0x000000000008781c */ /* 0x000fe20003f0f018 */
[----:B------:R-:W-:Y:S06]  /*5380*/  UP2UR UR4, UPR, URZ, 0x2 ;  /* 0x00000002ff047883 */ /* 0x000fec0008000000 */
[----:B------:R-:W-:Y:S06]  /*5390*/  IMAD.U32 R60, RZ, RZ, UR4 ;  /* 0x00000004ff3c7e24 */ /* 0x000fec000f8e00ff */
[----:B------:R-:W-:Y:S02]  /*53a0*/  @P0 SHF.R.U32.HI R2, RZ, 0x10, R5 ;  /* 0x00000010ff020819 */ /* 0x000fe40000011605 */
[----:B------:R-:W-:Y:S02]  /*53b0*/  @P0 MOV R3, R4 ;  /* 0x0000000400030202 */ /* 0x000fe40000000f00 */
[----:B------:R-:W-:Y:S02]  /*53c0*/  @P0 R2UR UR4, R2 ;  /* 0x00000000020402ca */ /* 0x000fe400000e0000 */
[----:B------:R-:W-:Y:S02]  /*53d0*/  @P0 LOP3.LUT R4, R5, 0xffff, RZ, 0xc0, !PT ;  /* 0x0000ffff05040812 */ /* 0x000fe400078ec0ff */
[----:B------:R-:W-:Y:S02]  /*53e0*/  @P0 R2UR UR6, R3 ;  /* 0x00000000030602ca */ /* 0x000fe400000e0000 */
[----:B------:R-:W-:Y:S07]  /*53f0*/  @P0 R2UR UR5, R4 ;  /* 0x00000000040502ca */ /* 0x000fee00000e0000 */
[----:B------:R-:W-:Y:S02]  /*5400*/  @UP1 UMOV UR7, UR4 ;  /* 0x0000000400071c82 */ /* 0x000fe40008000000 */
[----:B------:R-:W-:Y:S02]  /*5410*/  IMAD.U32 R58, RZ, RZ, UR7 ;  /* 0x00000007ff3a7e24 */ /* 0x000fe4000f8e00ff */
[----:B------:R-:W-:Y:S02]  /*5420*/  @UP1 UMOV UR38, UR6 ;  /* 0x0000000600261c82 */ /* 0x000fe40008000000 */
[----:B------:R-:W-:Y:S01]  /*5430*/  @UP1 UMOV UR37, UR5 ;  /* 0x0000000500251c82 */ /* 0x000fe20008000000 */
[----:B-1----:R-:W-:Y:S05]  /*5440*/  BRA.U !UP0, `(.L_x_89) ;  /* 0x0000000108cc7547 */ /* 0x002fea000b800000 */
[----:B------:R-:W1:Y:S01]  /*5450*/  LDCU UR12, c[0x0][0xb20] ;  /* 0x00016400ff0c77ac */ /* 0x000e620008000800 */
[----:B------:R-:W-:Y:S02]  /*5460*/  UIMAD.WIDE.U32 UR4, UR62, UR59, URZ ;  /* 0x0000003b3e0472a5 */ /* 0x000fe4000f8e00ff */
[----:B------:R-:W-:Y:S02]  /*5470*/  UIMAD.WIDE.U32 UR6, UR63, UR56, URZ ;  /* 0x000000383f0672a5 */ /* 0x000fe4000f8e00ff */
[----:B------:R-:W-:Y:S02]  /*5480*/  UISETP.NE.AND UP0, UPT, UR58, 0x1, UPT ;  /* 0x000000013a00788c */ /* 0x000fe4000bf05270 */
[----:B------:R-:W-:Y:S02]  /*5490*/  UIMAD.WIDE.U32 UR8, UR37, UR59, URZ ;  /* 0x0000003b250872a5 */ /* 0x000fe4000f8e00ff */
[----:B------:R-:W-:Y:S02]  /*54a0*/  UIMAD.WIDE.U32 UR10, UR38, UR56, URZ ;  /* 0x00000038260a72a5 */ /* 0x000fe4000f8e00ff */
[----:B------:R-:W-:Y:S02]  /*54b0*/  UISETP.NE.AND UP1, UPT, UR43, 0x1, UPT ;  /* 0x000000012b00788c */ /* 0x000fe4000bf25270 */
[----:B------:R-:W-:Y:S01]  /*54c0*/  UISETP.NE.AND UP2, UPT, UR42, 0x1, UPT ;  /* 0x000000012a00788c */ /* 0x000fe2000bf45270 */
[----:B------:R-:W-:Y:S02]  /*54d0*/  UMOV UR4, UR5 ;  /* 0x0000000500047c82 */ /* 0x000fe40008000000 */
[----:B-1----:R-:W-:Y:S03]  /*54e0*/  USHF.R.U32.HI UR5, URZ, UR12, UR4 ;  /* 0x0000000cff057299 */ /* 0x002fe60008011604 */
[----:B------:R-:W-:Y:S02]  /*54f0*/  UMOV UR4, UR7 ;  /* 0x0000000700047c82 */ /* 0x000fe40008000000 */
[----:B------:R-:W-:Y:S02]  /*5500*/  USHF.R.U32.HI UR7, URZ, UR57, UR4 ;  /* 0x00000039ff077299 */ /* 0x000fe40008011604 */
[----:B------:R-:W-:Y:S02]  /*5510*/  USEL UR4, UR62, UR5, !UP0 ;  /* 0x000000053e047287 */ /* 0x000fe4000c000000 */
[----:B------:R-:W-:Y:S01]  /*5520*/  USEL UR7, UR63, UR7, !UP1 ;  /* 0x000000073f077287 */ /* 0x000fe2000c800000 */
[----:B------:R-:W-:Y:S01]  /*5530*/  UMOV UR5, UR9 ;  /* 0x0000000900057c82 */ /* 0x000fe20008000000 */
[----:B------:R-:W-:Y:S02]  /*5540*/  UIMAD.WIDE.U32 UR8, UR4, UR40, URZ ;  /* 0x00000028040872a5 */ /* 0x000fe4000f8e00ff */
[----:B------:R-:W-:Y:S03]  /*5550*/  USHF.R.U32.HI UR6, URZ, UR12, UR5 ;  /* 0x0000000cff067299 */ /* 0x000fe60008011605 */
[----:B------:R-:W-:Y:S01]  /*5560*/  UMOV UR5, UR11 ;  /* 0x0000000b00057c82 */ /* 0x000fe20008000000 */
[----:B------:R-:W-:Y:S02]  /*5570*/  UIMAD.WIDE.U32 UR10, UR7, UR40, URZ ;  /* 0x00000028070a72a5 */ /* 0x000fe4000f8e00ff */
[----:B------:R-:W-:Y:S02]  /*5580*/  USHF.R.U32.HI UR12, URZ, UR57, UR5 ;  /* 0x00000039ff0c7299 */ /* 0x000fe40008011605 */
[----:B------:R-:W-:Y:S01]  /*5590*/  USEL UR6, UR37, UR6, !UP0 ;  /* 0x0000000625067287 */ /* 0x000fe2000c000000 */
[----:B------:R-:W-:Y:S02]  /*55a0*/  UMOV UR5, UR9 ;  /* 0x0000000900057c82 */ /* 0x000fe40008000000 */
[----:B------:R-:W-:Y:S01]  /*55b0*/  UMOV UR10, UR11 ;  /* 0x0000000b000a7c82 */ /* 0x000fe20008000000 */
[----:B------:R-:W-:Y:S02]  /*55c0*/  @UP2 USHF.R.U32.HI UR4, URZ, UR41, UR5 ;  /* 0x00000029ff042299 */ /* 0x000fe40008011605 */
[----:B------:R-:W-:Y:S02]  /*55d0*/  @UP2 USHF.R.U32.HI UR7, URZ, UR41, UR10 ;  /* 0x00000029ff072299 */ /* 0x000fe4000801160a */
[----:B------:R-:W-:Y:S02]  /*55e0*/  UIMAD UR4, UR42, UR4, URZ ;  /* 0x000000042a0472a4 */ /* 0x000fe4000f8e02ff */
[----:B------:R-:W-:Y:S02]  /*55f0*/  UIMAD.WIDE.U32 UR10, UR6, UR40, URZ ;  /* 0x00000028060a72a5 */ /* 0x000fe4000f8e00ff */
[----:B------:R-:W-:Y:S02]  /*5600*/  USEL UR5, UR38, UR12, !UP1 ;  /* 0x0000000c26057287 */ /* 0x000fe4000c800000 */
[----:B------:R-:W-:Y:S02]  /*5610*/  UIMAD UR8, UR42, UR7, URZ ;  /* 0x000000072a0872a4 */ /* 0x000fe4000f8e02ff */
[----:B------:R-:W-:Y:S03]  /*5620*/  UISETP.GE.AND UP0, UPT, UR6, UR4, UPT ;  /* 0x000000040600728c */ /* 0x000fe6000bf06270 */
[----:B------:R-:W-:Y:S01]  /*5630*/  UMOV UR4, UR11 ;  /* 0x0000000b00047c82 */ /* 0x000fe20008000000 */
[----:B------:R-:W-:Y:S02]  /*5640*/  UISETP.GE.OR UP0, UPT, UR5, UR8, UP0 ;  /* 0x000000080500728c */ /* 0x000fe40008706670 */
[----:B------:R-:W-:Y:S02]  /*5650*/  USHF.R.U32.HI UR4, URZ, UR41, UR4 ;  /* 0x00000029ff047299 */ /* 0x000fe40008011604 */
[----:B------:R-:W-:Y:S02]  /*5660*/  UIMAD.WIDE.U32 UR8, UR5, UR40, URZ ;  /* 0x00000028050872a5 */ /* 0x000fe4000f8e00ff */
[----:B------:R-:W-:Y:S02]  /*5670*/  USEL UR11, UR6, UR4, !UP2 ;  /* 0x00000004060b7287 */ /* 0x000fe4000d000000 */
[----:B------:R-:W-:Y:S02]  /*5680*/  UIADD3 UR8, UPT, UPT, -UR5, URZ, URZ ;  /* 0x000000ff05087290 */ /* 0x000fe4000fffe1ff */
[----:B------:R-:W-:Y:S01]  /*5690*/  UIADD3 UR10, UPT, UPT, -UR11, URZ, URZ ;  /* 0x000000ff0b0a7290 */ /* 0x000fe2000fffe1ff */
[----:B------:R-:W-:Y:S01]  /*56a0*/  @!UP0 UMOV UR4, UR9 ;  /* 0x0000000900048c82 */ /* 0x000fe20008000000 */
[----:B------:R-:W-:Y:S02]  /*56b0*/  UIADD3 UR9, UPT, UPT, -UR6, URZ, URZ ;  /* 0x000000ff06097290 */ /* 0x000fe4000fffe1ff */
[----:B------:R-:W-:Y:S02]  /*56c0*/  @!UP0 USHF.R.U32.HI UR4, URZ, UR41, UR4 ;  /* 0x00000029ff048299 */ /* 0x000fe40008011604 */
[----:B------:R-:W-:Y:S02]  /*56d0*/  UIMAD UR10, UR42, UR10, UR6 ;  /* 0x0000000a2a0a72a4 */ /* 0x000fe4000f8e0206 */
[----:B------:R-:W-:Y:S04]  /*56e0*/  @!UP0 USEL UR4, UR5, UR4, !UP2 ;  /* 0x0000000405048287 */ /* 0x000fe8000d000000 */
[----:B------:R-:W-:Y:S02]  /*56f0*/  @!UP0 UIMAD UR10, UR7, UR10, UR4 ;  /* 0x0000000a070a82a4 */ /* 0x000fe4000f8e0204 */
[----:B------:R-:W-:Y:S02]  /*5700*/  @!UP0 UIADD3 UR11, UPT, UPT, UR11, -UR4, URZ ;  /* 0x800000040b0b8290 */ /* 0x000fe4000fffe0ff */
[----:B------:R-:W-:Y:S02]  /*5710*/  UIMAD UR7, UR43, UR8, UR38 ;  /* 0x000000082b0772a4 */ /* 0x000fe4000f8e0226 */
[----:B------:R-:W-:Y:S02]  /*5720*/  @!UP0 UIMAD UR6, UR11, UR42, UR5 ;  /* 0x0000002a0b0682a4 */ /* 0x000fe4000f8e0205 */
[----:B------:R-:W-:Y:S01]  /*5730*/  UIMAD UR4, UR58, UR9, UR37 ;  /* 0x000000093a0472a4 */ /* 0x000fe2000f8e0225 */
[----:B------:R-:W-:Y:S02]  /*5740*/  @!UP0 UMOV UR5, UR10 ;  /* 0x0000000a00058c82 */ /* 0x000fe40008000000 */
[----:B------:R-:W-:Y:S02]  /*5750*/  UIMAD UR38, UR5, UR43, UR7 ;  /* 0x0000002b052672a4 */ /* 0x000fe4000f8e0207 */
[----:B------:R-:W-:Y:S11]  /*5760*/  UIMAD UR37, UR6, UR58, UR4 ;  /* 0x0000003a062572a4 */ /* 0x000ff6000f8e0204 */
[----:B------:R-:W-:Y:S01]  /*5770*/  @!UPT UIADD3 URZ, UPT, UPT, URZ, URZ, URZ ;  /* 0x000000fffffff290 */ /* 0x000fe2000fffe0ff */
.L_x_89:
[----:B------:R-:W-:Y:S01]  /*5780*/  UISETP.NE.AND UP0, UPT, UR39, 0x1, UPT ;  /* 0x000000012700788c */ /* 0x000fe2000bf05270 */
[----:B------:R-:W-:Y:S01]  /*5790*/  R2UR UR11, R59 ;  /* 0x000000003b0b72ca */ /* 0x000fe200000e0000 */
[----:B------:R-:W-:Y:S01]  /*57a0*/  USHF.L.U32 UR50, UR26, 0x6, URZ ;  /* 0x000000061a327899 */ /* 0x000fe200080006ff */
[----:B------:R-:W-:Y:S01]  /*57b0*/  IADD3 R51, PT, PT, R51, 0x1, RZ ;  /* 0x0000000133337810 */ /* 0x000fe20007ffe0ff */
[----:B------:R-:W-:Y:S07]  /*57c0*/  USHF.L.U32 UR49, UR30, 0x6, URZ ;  /* 0x000000061e317899 */ /* 0x000fee00080006ff */
[----:B------:R-:W1:Y:S01]  /*57d0*/  @!UP0 LDCU.128 UR12, c[0x0][0xb10] ;  /* 0x00016200ff0c87ac */ /* 0x000e620008000c00 */
[----:B------:R-:W2:Y:S01]  /*57e0*/  @!UP0 LDCU UR5, c[0x0][0xb0c] ;  /* 0x00016180ff0587ac */ /* 0x000ea20008000800 */
[----:B------:R-:W3:Y:S01]  /*57f0*/  @!UP0 LDCU UR10, c[0x0][0xb20] ;  /* 0x00016400ff0a87ac */ /* 0x000ee20008000800 */
[----:B-1----:R-:W-:Y:S02]  /*5800*/  UIMAD.WIDE.U32 UR8, UR38, UR12, URZ ;  /* 0x0000000c260872a5 */ /* 0x002fe4000f8e00ff */
[----:B------:R-:W-:Y:S02]  /*5810*/  UIMAD.WIDE.U32 UR6, UR37, UR15, URZ ;  /* 0x0000000f250672a5 */ /* 0x000fe4000f8e00ff */
[----:B------:R-:W-:Y:S03]  /*5820*/  @!UP0 UISETP.NE.AND UP1, UPT, UR14, 0x1, UPT ;  /* 0x000000010e00888c */ /* 0x000fe6000bf25270 */
[----:B------:R-:W-:Y:S01]  /*5830*/  @!UP0 UMOV UR4, UR9 ;  /* 0x0000000900048c82 */ /* 0x000fe20008000000 */
[----:B--2---:R-:W-:Y:S02]  /*5840*/  @!UP0 UISETP.NE.AND UP2, UPT, UR5, 0x1, UPT ;  /* 0x000000010500888c */ /* 0x004fe4000bf45270 */
[----:B------:R-:W-:Y:S01]  /*5850*/  @!UP0 USHF.R.U32.HI UR4, URZ, UR13, UR4 ;  /* 0x0000000dff048299 */ /* 0x000fe20008011604 */
[----:B------:R-:W-:Y:S02]  /*5860*/  @!UP0 UMOV UR6, UR7 ;  /* 0x0000000700068c82 */ /* 0x000fe40008000000 */
[----:B---3--:R-:W-:Y:S02]  /*5870*/  @!UP0 USHF.R.U32.HI UR6, URZ, UR10, UR6 ;  /* 0x0000000aff068299 */ /* 0x008fe40008011606 */
[----:B------:R-:W-:Y:S02]  /*5880*/  @!UP0 USEL UR7, UR38, UR4, !UP2 ;  /* 0x0000000426078287 */ /* 0x000fe4000d000000 */
[----:B------:R-:W-:Y:S04]  /*5890*/  @!UP0 USEL UR6, UR37, UR6, !UP1 ;  /* 0x0000000625068287 */ /* 0x000fe8000c800000 */
[----:B------:R-:W-:Y:S02]  /*58a0*/  @!UP0 UIADD3 UR4, UPT, UPT, -UR7, UR6, URZ ;  /* 0x0000000607048290 */ /* 0x000fe4000fffe1ff */
[----:B------:R-:W-:Y:S02]  /*58b0*/  @!UP0 UIADD3 UR6, UPT, UPT, UR7, -UR6, URZ ;  /* 0x8000000607068290 */ /* 0x000fe4000fffe0ff */
[----:B------:R-:W-:Y:S02]  /*58c0*/  @!UP0 UIMAD UR38, UR4, UR5, UR38 ;  /* 0x00000005042682a4 */ /* 0x000fe4000f8e0226 */
[----:B------:R-:W-:Y:S02]  /*58d0*/  @!UP0 UIMAD UR37, UR6, UR14, UR37 ;  /* 0x0000000e062582a4 */ /* 0x000fe4000f8e0225 */
[----:B------:R-:W-:Y:S09]  /*58e0*/  ULOP3.LUT UP0, URZ, UR11, 0x1b0, URZ, 0xc0, !UPT ;  /* 0x000001b00bff7892 */ /* 0x000ff2000f80c0ff */
[----:B------:R-:W-:Y:S05]  /*58f0*/  BRA.U !UP0, `(.L_x_90) ;  /* 0x00000001087c7547 */ /* 0x000fea000b800000 */
[----:B------:R-:W1:Y:S01]  /*5900*/  LDCU.64 UR8, c[0x4][0x80] ;  /* 0x01001000ff0877ac */ /* 0x000e620008000a00 */
[----:B------:R-:W-:Y:S01]  /*5910*/  MOV R2, 0x0 ;  /* 0x0000000000027802 */ /* 0x000fe20000000f00 */
[----:B------:R-:W-:Y:S02]  /*5920*/  HFMA2 R12, -RZ, RZ, 0, 5.9604644775390625e-08 ;  /* 0x00000001ff0c7431 */ /* 0x000fe400000001ff */
[----:B------:R-:W-:Y:S01]  /*5930*/  IMAD.MOV.U32 R8, RZ, RZ, 0x70 ;  /* 0x00000070ff087424 */ /* 0x000fe200078e00ff */
[----:B------:R2:W3:Y:S01]  /*5940*/  LDC.64 R14, c[0x4][R2] ;  /* 0x01000000020e7b82 */ /* 0x0004e20000000a00 */
[----:B------:R-:W4:Y:S01]  /*5950*/  LDCU.64 UR6, c[0x4][0x88] ;  /* 0x01001100ff0677ac */ /* 0x000f220008000a00 */
[----:B------:R-:W-:Y:S01]  /*5960*/  IMAD.MOV.U32 R13, RZ, RZ, RZ ;  /* 0x000000ffff0d7224 */ /* 0x000fe200078e00ff */
[----:B------:R-:W2:Y:S01]  /*5970*/  LDCU.64 UR4, c[0x4][0x8] ;  /* 0x01000100ff0477ac */ /* 0x000ea20008000a00 */
[----:B-1----:R-:W-:Y:S01]  /*5980*/  MOV R5, UR9 ;  /* 0x0000000900057c02 */ /* 0x002fe20008000f00 */
[----:B------:R-:W-:Y:S01]  /*5990*/  IMAD.U32 R4, RZ, RZ, UR8 ;  /* 0x00000008ff047e24 */ /* 0x000fe2000f8e00ff */
[----:B----4-:R-:W-:Y:S01]  /*59a0*/  MOV R7, UR7 ;  /* 0x0000000700077c02 */ /* 0x010fe20008000f00 */
[----:B------:R-:W-:Y:S01]  /*59b0*/  IMAD.U32 R6, RZ, RZ, UR6 ;  /* 0x00000006ff067e24 */ /* 0x000fe2000f8e00ff */
[----:B--2---:R-:W-:Y:S01]  /*59c0*/  MOV R11, UR5 ;  /* 0x00000005000b7c02 */ /* 0x004fe20008000f00 */
[----:B------:R-:W-:Y:S02]  /*59d0*/  IMAD.U32 R10, RZ, RZ, UR4 ;  /* 0x00000004ff0a7e24 */ /* 0x000fe4000f8e00ff */
[----:B------:R-:W-:Y:S07]  /*59e0*/  LEPC R20, `(.L_x_91) ;  /* 0x000000001014794e */ /* 0x000fee0000000000 */
[----:B---3-5:R-:W-:Y:S05]  /*59f0*/  CALL.ABS.NOINC R14 ;  /* 0x000000000e007343 */ /* 0x028fea0003c00000 */
.L_x_91:
[----:B------:R-:W1:Y:S01]  /*5a00*/  LDCU.64 UR8, c[0x4][0x80] ;  /* 0x01001000ff0877ac */ /* 0x000e620008000a00 */
[----:B------:R-:W2:Y:S01]  /*5a10*/  LDC.64 R2, c[0x4][R2] ;  /* 0x0100000002027b82 */ /* 0x000ea20000000a00 */
[----:B------:R-:W-:Y:S02]  /*5a20*/  HFMA2 R12, -RZ, RZ, 0, 5.9604644775390625e-08 ;  /* 0x00000001ff0c7431 */ /* 0x000fe400000001ff */
[----:B------:R-:W-:Y:S02]  /*5a30*/  IMAD.MOV.U32 R8, RZ, RZ, 0x70 ;  /* 0x00000070ff087424 */ /* 0x000fe400078e00ff */
[----:B------:R-:W-:Y:S01]  /*5a40*/  IMAD.MOV.U32 R13, RZ, RZ, RZ ;  /* 0x000000ffff0d7224 */ /* 0x000fe200078e00ff */
[----:B------:R-:W3:Y:S01]  /*5a50*/  LDCU.64 UR6, c[0x4][0x88] ;  /* 0x01001100ff0677ac */ /* 0x000ee20008000a00 */
[----:B------:R-:W4:Y:S01]  /*5a60*/  LDCU.64 UR4, c[0x4][0x8] ;  /* 0x01000100ff0477ac */ /* 0x000f220008000a00 */
[----:B-1----:R-:W-:Y:S02]  /*5a70*/  MOV R4, UR8 ;  /* 0x0000000800047c02 */ /* 0x002fe40008000f00 */
[----:B------:R-:W-:Y:S02]  /*5a80*/  MOV R5, UR9 ;  /* 0x0000000900057c02 */ /* 0x000fe40008000f00 */
[----:B---3--:R-:W-:Y:S01]  /*5a90*/  MOV R7, UR7 ;  /* 0x0000000700077c02 */ /* 0x008fe20008000f00 */
[----:B------:R-:W-:Y:S01]  /*5aa0*/  IMAD.U32 R6, RZ, RZ, UR6 ;  /* 0x00000006ff067e24 */ /* 0x000fe2000f8e00ff */
[----:B----4-:R-:W-:Y:S01]  /*5ab0*/  MOV R11, UR5 ;  /* 0x00000005000b7c02 */ /* 0x010fe20008000f00 */
[----:B------:R-:W-:Y:S02]  /*5ac0*/  IMAD.U32 R10, RZ, RZ, UR4 ;  /* 0x00000004ff0a7e24 */ /* 0x000fe4000f8e00ff */
[----:B------:R-:W-:Y:S07]  /*5ad0*/  LEPC R20, `(.L_x_90) ;  /* 0x000000001014794e */ /* 0x000fee0000000000 */
[----:B--2---:R-:W-:Y:S05]  /*5ae0*/  CALL.ABS.NOINC R2 ;  /* 0x0000000002007343 */ /* 0x004fea0003c00000 */
.L_x_90:
[----:B------:R-:W-:Y:S02]  /*5af0*/  R2UR UR6, R49 ;  /* 0x00000000310672ca */ /* 0x000fe400000e0000 */
[----:B------:R-:W-:Y:S02]  /*5b00*/  R2UR UR5, R57 ;  /* 0x00000000390572ca */ /* 0x000fe400000e0000 */
[----:B------:R-:W-:Y:S02]  /*5b10*/  R2UR UR4, R56 ;  /* 0x00000000380472ca */ /* 0x000fe400000e0000 */
[----:B------:R-:W-:Y:S02]  /*5b20*/  ISETP.NE.U32.AND P4, PT, R42, RZ, PT ;  /* 0x000000ff2a00720c */ /* 0x000fe40003f85070 */
[----:B------:R-:W-:Y:S02]  /*5b30*/  ISETP.NE.U32.AND P2, PT, RZ, UR60, PT ;  /* 0x0000003cff007c0c */ /* 0x000fe4000bf45070 */
[----:B------:R-:W-:Y:S02]  /*5b40*/  ISETP.NE.AND.EX P4, PT, R43, RZ, PT, P4 ;  /* 0x000000ff2b00720c */ /* 0x000fe40003f85340 */
[----:B------:R-:W-:Y:S01]  /*5b50*/  ISETP.NE.AND.EX P2, PT, RZ, UR61, PT, P2 ;  /* 0x0000003dff007c0c */ /* 0x000fe2000bf45320 */
[----:B------:R-:W-:Y:S02]  /*5b60*/  UISETP.NE.AND UP2, UPT, UR6, URZ, UPT ;  /* 0x000000ff0600728c */ /* 0x000fe4000bf45270 */
[----:B------:R-:W-:Y:S04]  /*5b70*/  UISETP.NE.U32.AND UP0, UPT, UR5, URZ, UPT ;  /* 0x000000ff0500728c */ /* 0x000fe8000bf05070 */
[----:B------:R-:W-:Y:S01]  /*5b80*/  UISETP.NE.AND.EX UP1, UPT, UR4, URZ, UPT, UP0 ;  /* 0x000000ff0400728c */ /* 0x000fe2000bf25300 */
[----:B------:R-:W-:Y:S01]  /*5b90*/  PLOP3.LUT P1, PT, PT, PT, UP2, 0x80, 0x8 ;  /* 0x000000000008781c */ /* 0x000fe20003f2f028 */
[----:B------:R-:W-:Y:S03]  /*5ba0*/  UPLOP3.LUT UP0, UPT, UPT, UPT, UPT, 0x40, 0x4 ;  /* 0x000000000004789c */ /* 0x000fe60003f0e870 */
[----:B------:R-:W-:Y:S06]  /*5bb0*/  @UP2 UPLOP3.LUT UP0, UPT, UPT, UPT, UP1, 0x80, 0x8 ;  /* 0x000000000008289c */ /* 0x000fec0003f0f010 */
[----:B------:R-:W-:Y:S01]  /*5bc0*/  PLOP3.LUT P0, PT, PT, PT, UP0, 0x80, 0x8 ;  /* 0x000000000008781c */ /* 0x000fe20003f0f008 */
[----:B------:R-:W-:Y:S01]  /*5bd0*/  @!UPT UIADD3 URZ, UPT, UPT, URZ, URZ, URZ ;  /* 0x000000fffffff290 */ /* 0x000fe2000fffe0ff */
[----:B------:R-:W-:Y:S11]  /*5be0*/  BRA.U !UP1, `(.L_x_92) ;  /* 0x0000000109407547 */ /* 0x000ff6000b800000 */
[----:B------:R-:W-:Y:S01]  /*5bf0*/  UISETP.NE.U32.AND UP0, UPT, UR60, URZ, UPT ;  /* 0x000000ff3c00728c */ /* 0x000fe2000bf05070 */
[----:B------:R-:W-:Y:S01]  /*5c00*/  R2UR UR6, R57 ;  /* 0x00000000390672ca */ /* 0x000fe200000e0000 */
[----:B------:R-:W1:Y:S01]  /*5c10*/  LDCU.64 UR8, c[0x0][0x358] ;  /* 0x00006b00ff0877ac */ /* 0x000e620008000a00 */
[----:B------:R-:W-:Y:S02]  /*5c20*/  HFMA2 R45, -RZ, RZ, 0, 5.9604644775390625e-08 ;  /* 0x00000001ff2d7431 */ /* 0x000fe400000001ff */
[----:B------:R-:W-:Y:S01]  /*5c30*/  IMAD.MOV.U32 R0, RZ, RZ, 0x1 ;  /* 0x00000001ff007424 */ /* 0x000fe200078e00ff */
[----:B------:R-:W-:Y:S06]  /*5c40*/  UISETP.NE.AND.EX UP0, UPT, UR61, URZ, UPT, UP0 ;  /* 0x000000ff3d00728c */ /* 0x000fec000bf05300 */
[----:B------:R-:W-:Y:S05]  /*5c50*/  PLOP3.LUT P3, PT, PT, PT, UP0, 0x80, 0x8 ;  /* 0x000000000008781c */ /* 0x000fea0003f6f008 */
[----:B------:R-:W2:Y:S01]  /*5c60*/  @UP0 LDCU.64 UR4, c[0x0][0x888] ;  /* 0x00011100ff0407ac */ /* 0x000ea20008000a00 */
[----:B------:R-:W-:Y:S07]  /*5c70*/  @UP0 UIMAD UR6, UR36, UR6, URZ ;  /* 0x00000006240602a4 */ /* 0x000fee000f8e02ff */
[----:B------:R-:W-:Y:S01]  /*5c80*/  @!P3 PRMT R45, R0, 0x7610, R45 ;  /* 0x00007610002db816 */ /* 0x000fe2000000002d */
[----:B--2---:R-:W-:Y:S06]  /*5c90*/  @UP0 UIMAD.WIDE UR4, UR6, 0x4, UR4 ;  /* 0x00000004060408a5 */ /* 0x004fec000f8e0204 */
[----:B-----5:R-:W-:Y:S02]  /*5ca0*/  IMAD.U32 R26, RZ, RZ, UR4 ;  /* 0x00000004ff1a7e24 */ /* 0x020fe4000f8e00ff */
[----:B------:R-:W-:Y:S03]  /*5cb0*/  IMAD.U32 R27, RZ, RZ, UR5 ;  /* 0x00000005ff1b7e24 */ /* 0x000fe6000f8e00ff */
[----:B------:R-:W2:Y:S02]  /*5cc0*/  @!UP0 LDCU UR4, c[0x0][0x880] ;  /* 0x00011000ff0487ac */ /* 0x000ea40008000800 */
[----:B-1----:R1:W5:Y:S02]  /*5cd0*/  @P3 LDG.E R26, desc[UR8][R26.64] ;  /* 0x000000081a1a3981 */ /* 0x002364000c1e1900 */
[----:B-12---:R-:W-:Y:S02]  /*5ce0*/  @!P3 MOV R26, UR4 ;  /* 0x00000004001abc02 */ /* 0x006fe40008000f00 */
.L_x_92:
[----:B------:R-:W-:Y:S05]  /*5cf0*/  @!P4 BRA `(.L_x_93) ;  /* 0x000000000024c947 */ /* 0x000fea0003800000 */
[----:B------:R-:W-:Y:S01]  /*5d00*/  ISETP.NE.U32.AND P3, PT, R40, RZ, PT ;  /* 0x000000ff2800720c */ /* 0x000fe20003f65070 */
[----:B------:R-:W1:Y:S03]  /*5d10*/  LDCU.64 UR4, c[0x0][0x358] ;  /* 0x00006b00ff0477ac */ /* 0x000e660008000a00 */
[----:B------:R-:W-:Y:S11]  /*5d20*/  ISETP.NE.AND.EX P3, PT, R41, RZ, PT, P3 ;  /* 0x000000ff2900720c */ /* 0x000ff60003f65330 */
[----:B------:R-:W-:Y:S02]  /*5d30*/  @!UPT UIADD3 URZ, UPT, UPT, URZ, URZ, URZ ;  /* 0x000000fffffff290 */ /* 0x000fe4000fffe0ff */
[----:B------:R-:W2:Y:S01]  /*5d40*/  @P3 LDC.64 R2, c[0x0][0x8a8] ;  /* 0x00022a00ff023b82 */ /* 0x000ea20000000a00 */
[----:B------:R-:W-:Y:S04]  /*5d50*/  @P3 IMAD R0, R42, UR36, RZ ;  /* 0x000000242a003c24 */ /* 0x000fe8000f8e02ff */
[----:B--2---:R-:W-:Y:S05]  /*5d60*/  @P3 IMAD.WIDE R2, R0, 0x4, R2 ;  /* 0x0000000400023825 */ /* 0x004fea00078e0202 */
[----:B-1---5:R1:W5:Y:S02]  /*5d70*/  @P3 LDG.E R24, desc[UR4][R2.64] ;  /* 0x0000000402183981 */ /* 0x022364000c1e1900 */
[----:B-1----:R-:W2:Y:S02]  /*5d80*/  @!P3 LDC R24, c[0x0][0x8a0] ;  /* 0x00022800ff18bb82 */ /* 0x002ea40000000800 */
.L_x_93:
[----:B-----5:R-:W-:Y:S01]  /*5d90*/  FSETP.NEU.AND P3, PT, R26, RZ, PT ;  /* 0x000000ff1a00720b */ /* 0x020fe20003f6d000 */
[----:B------:R-:W-:Y:S01]  /*5da0*/  IMAD.U32 R2, RZ, RZ, UR46 ;  /* 0x0000002eff027e24 */ /* 0x000fe2000f8e00ff */
[----:B------:R-:W-:Y:S01]  /*5db0*/  SEL R5, RZ, 0xffffffff, P2 ;  /* 0xffffffffff057807 */ /* 0x000fe20001000000 */
[----:B------:R-:W-:Y:S01]  /*5dc0*/  ULOP3.LUT UR4, UR55, 0x1, URZ, 0x3c, !UPT ;  /* 0x0000000137047892 */ /* 0x000fe2000f8e3cff */
[----:B------:R-:W-:Y:S01]  /*5dd0*/  @P1 LOP3.LUT P2, RZ, R45, 0xff, RZ, 0xc0, !PT ;  /* 0x000000ff2dff1812 */ /* 0x000fe2000784c0ff */
[----:B------:R-:W-:Y:S01]  /*5de0*/  BSSY B1, `(.L_x_94) ;  /* 0x000003d000017945 */ /* 0x000fe20003800000 */
[----:B------:R-:W-:Y:S01]  /*5df0*/  @P1 SEL R0, RZ, 0xffffffff, P3 ;  /* 0xffffffffff001807 */ /* 0x000fe20001800000 */
[----:B------:R-:W-:Y:S01]  /*5e00*/  IMAD.MOV.U32 R65, RZ, RZ, 0x1 ;  /* 0x00000001ff417424 */ /* 0x000fe200078e00ff */
[----:B------:R-:W-:Y:S01]  /*5e10*/  LEA R2, R2, UR44, 0x3 ;  /* 0x0000002c02027c11 */ /* 0x000fe2000f8e18ff */
[----:B------:R-:W-:Y:S01]  /*5e20*/  IMAD.U32 R63, RZ, RZ, UR4 ;  /* 0x00000004ff3f7e24 */ /* 0x000fe2000f8e00ff */
[----:B------:R-:W-:Y:S01]  /*5e30*/  @P0 SEL R0, R5, R0, !P2 ;  /* 0x0000000005000207 */ /* 0x000fe20005000000 */
[----:B------:R-:W-:Y:S01]  /*5e40*/  IMAD.U32 R64, RZ, RZ, UR46 ;  /* 0x0000002eff407e24 */ /* 0x000fe2000f8e00ff */
[----:B------:R-:W-:Y:S02]  /*5e50*/  LEA R27, R22, UR44, 0x3 ;  /* 0x0000002c161b7c11 */ /* 0x000fe4000f8e18ff */
[----:B------:R-:W-:Y:S02]  /*5e60*/  CS2R R38, SRZ ;  /* 0x0000000000267805 */ /* 0x000fe4000001ff00 */
[----:B------:R-:W-:Y:S02]  /*5e70*/  @P1 LOP3.LUT R0, R0, 0x1, RZ, 0xc0, !PT ;  /* 0x0000000100001812 */ /* 0x000fe400078ec0ff */
[----:B------:R-:W-:Y:S02]  /*5e80*/  CS2R R36, SRZ ;  /* 0x0000000000247805 */ /* 0x000fe4000001ff00 */
[----:B------:R-:W-:Y:S02]  /*5e90*/  SHF.L.U32 R3, R53, 0x1f, RZ ;  /* 0x0000001f35037819 */ /* 0x000fe400000006ff */
[----:B------:R-:W-:Y:S02]  /*5ea0*/  CS2R R30, SRZ ;  /* 0x00000000001e7805 */ /* 0x000fe4000001ff00 */
[----:B------:R-:W-:Y:S02]  /*5eb0*/  ISETP.NE.U32.OR P5, PT, R0, 0x1, !P1 ;  /* 0x000000010000780c */ /* 0x000fe40004fa5470 */
[----:B------:R-:W-:Y:S02]  /*5ec0*/  CS2R R28, SRZ ;  /* 0x00000000001c7805 */ /* 0x000fe4000001ff00 */
[----:B------:R-:W-:Y:S02]  /*5ed0*/  PLOP3.LUT P2, PT, PT, PT, UP1, 0x80, 0x8 ;  /* 0x000000000008781c */ /* 0x000fe40003f4f018 */
[----:B------:R-:W-:Y:S02]  /*5ee0*/  LEA.HI R25, R22, R22, RZ, 0x1 ;  /* 0x0000001616197211 */ /* 0x000fe400078f08ff */
[----:B------:R-:W-:Y:S02]  /*5ef0*/  LOP3.LUT P4, R50, R45, 0xff, RZ, 0xc0, !PT ;  /* 0x000000ff2d327812 */ /* 0x000fe4000788c0ff */
[----:B------:R-:W-:Y:S02]  /*5f00*/  SEL R4, RZ, 0xffffffff, P3 ;  /* 0xffffffffff047807 */ /* 0x000fe40001800000 */
[----:B------:R-:W-:Y:S02]  /*5f10*/  P2R R61, PR, RZ, 0x20 ;  /* 0x00000020ff3d7803 */ /* 0x000fe40000000000 */
[----:B------:R-:W-:Y:S03]  /*5f20*/  @P5 SHF.L.U32 R0, R63, 0x1f, RZ ;  /* 0x0000001f3f005819 */ /* 0x000fe600000006ff */
[----:B------:R-:W-:Y:S01]  /*5f30*/  @P2 SEL R4, R5, R4, !P4 ;  /* 0x0000000405042207 */ /* 0x000fe20006000000 */
[----:B------:R1:W3:Y:S03]  /*5f40*/  @P5 SYNCS.PHASECHK.TRANS64.TRYWAIT P1, [R2+URZ+0x50], R0 ;  /* 0x00005000020055a7 */ /* 0x0002e600080211ff */
[----:B------:R-:W-:Y:S04]  /*5f50*/  LOP3.LUT R4, R4, 0x1, RZ, 0xc0, !PT ;  /* 0x0000000104047812 */ /* 0x000fe800078ec0ff */
[----:B------:R-:W-:Y:S04]  /*5f60*/  ISETP.NE.U32.AND P2, PT, R4, 0x1, PT ;  /* 0x000000010400780c */ /* 0x000fe80003f45070 */
[----:B------:R-:W-:Y:S01]  /*5f70*/  P2R R66, PR, RZ, 0x4 ;  /* 0x00000004ff427803 */ /* 0x000fe20000000000 */
[----:B------:R4:W2:Y:S01]  /*5f80*/  SYNCS.PHASECHK.TRANS64.TRYWAIT P0, [R27+URZ+0xb0], R3 ;  /* 0x0000b0031b0075a7 */ /* 0x0008a200080011ff */
[C---:B-1----:R-:W-:Y:S01]  /*5f90*/  IMAD.SHL.U32 R0, R25.reuse, 0x20, RZ ;  /* 0x0000002019007824 */ /* 0x042fe200078e00ff */
[----:B------:R-:W-:Y:S04]  /*5fa0*/  LOP3.LUT R25, R25, 0xffe, RZ, 0xc0, !PT ;  /* 0x00000ffe19197812 */ /* 0x000fe800078ec0ff */
[----:B------:R-:W-:Y:S01]  /*5fb0*/  LOP3.LUT R0, R0, 0xffffffc0, RZ, 0xc0, !PT ;  /* 0xffffffc000007812 */ /* 0x000fe200078ec0ff */
[----:B------:R-:W-:Y:S04]  /*5fc0*/  IMAD.IADD R25, R22, 0x1, -R25 ;  /* 0x0000000116197824 */ /* 0x000fe800078e0a19 */
[----:B------:R-:W-:Y:S04]  /*5fd0*/  IMAD.IADD R0, R23, 0x1, R0 ;  /* 0x0000000117007824 */ /* 0x000fe800078e0200 */
[----:B------:R-:W-:Y:S01]  /*5fe0*/  IMAD R25, R25, 0x100000, R0 ;  /* 0x0010000019197824 */ /* 0x000fe200078e0200 */
[----:B---3--:R-:W-:Y:S01]  /*5ff0*/  @P5 SEL R65, RZ, 0x1, !P1 ;  /* 0x00000001ff415807 */ /* 0x008fe20004800000 */
[----:B----4-:R-:W-:Y:S06]  /*6000*/  @!P5 BRA `(.L_x_95) ;  /* 0x000000000068d947 */ /* 0x010fec0003800000 */
[----:B------:R-:W-:Y:S01]  /*6010*/  HFMA2 R31, -RZ, RZ, 0, 0 ;  /* 0x00000000ff1f7431 */ /* 0x000fe200000001ff */
[----:B------:R-:W-:Y:S01]  /*6020*/  ISETP.NE.AND P1, PT, R65, RZ, PT ;  /* 0x000000ff4100720c */ /* 0x000fe20003f25270 */
[----:B------:R-:W-:Y:S01]  /*6030*/  IMAD.U32 R0, RZ, RZ, UR46 ;  /* 0x0000002eff007e24 */ /* 0x000fe2000f8e00ff */
[----:B------:R-:W-:Y:S11]  /*6040*/  BSSY B0, `(.L_x_96) ;  /* 0x0000005000007945 */ /* 0x000ff60003800000 */
[----:B------:R-:W-:Y:S05]  /*6050*/  @P1 BRA `(.L_x_97) ;  /* 0x00000000000c1947 */ /* 0x000fea0003800000 */
[----:B------:R-:W-:Y:S04]  /*6060*/  SHF.L.U32 R4, R63, 0x1f, RZ ;  /* 0x0000001f3f047819 */ /* 0x000fe800000006ff */
[----:B------:R-:W1:Y:S02]  /*6070*/  SYNCS.PHASECHK.TRANS64.TRYWAIT P1, [R2+URZ+0x50], R4 ;  /* 0x00005004020075a7 */ /* 0x000e6400080211ff */
[----:B-1----:R-:W-:Y:S05]  /*6080*/  @!P1 BRA `(.L_x_98) ;  /* 0x0000001c00cc9947 */ /* 0x002fea0003800000 */
.L_x_97:
[----:B------:R-:W-:Y:S05]  /*6090*/  BSYNC B0 ;  /* 0x0000000000007941 */ /* 0x000fea0003800000 */
.L_x_96:
[----:B------:R-:W-:Y:S01]  /*60a0*/  ISETP.NE.AND P1, PT, R66, RZ, PT ;  /* 0x000000ff4200720c */ /* 0x000fe20003f25270 */
[----:B------:R-:W-:Y:S01]  /*60b0*/  IMAD.MOV.U32 R30, RZ, RZ, RZ ;  /* 0x000000ffff1e7224 */ /* 0x000fe200078e00ff */
[----:B------:R-:W-:Y:S02]  /*60c0*/  CS2R R28, SRZ ;  /* 0x00000000001c7805 */ /* 0x000fe4000001ff00 */
[----:B------:R-:W-:Y:S02]  /*60d0*/  CS2R R38, SRZ ;  /* 0x0000000000267805 */ /* 0x000fe4000001ff00 */
[----:B------:R-:W-:Y:S07]  /*60e0*/  CS2R R36, SRZ ;  /* 0x0000000000247805 */ /* 0x000fee000001ff00 */
[----:B-1----:R-:W-:Y:S01]  /*60f0*/  @P1 IMAD R2, R0, 0x800, R44 ;  /* 0x0000080000021824 */ /* 0x002fe200078e022c */
[----:B------:R-:W-:Y:S05]  /*6100*/  @P1 WARPSYNC.ALL ;  /* 0x0000000000001948 */ /* 0x000fea0003800000 */
[----:B------:R-:W-:Y:S01]  /*6110*/  @P1 LEA R2, R2, UR44, 0x1 ;  /* 0x0000002c02021c11 */ /* 0x000fe2000f8e08ff */
[----:B------:R-:W-:Y:S04]  /*6120*/  UIADD3 UR4, UPT, UPT, UR46, 0x1, URZ ;  /* 0x000000012e047890 */ /* 0x000fe8000fffe0ff */
[----:B------:R1:W3:Y:S01]  /*6130*/  @P1 LDSM.16.M88.4 R28, [R2+0x200] ;  /* 0x00020000021c183b */ /* 0x0002e20000000200 */
[----:B------:R-:W-:Y:S01]  /*6140*/  UISETP.NE.AND UP0, UPT, UR4, 0x3, UPT ;  /* 0x000000030400788c */ /* 0x000fe2000bf05270 */
[----:B------:R-:W-:Y:S03]  /*6150*/  @P1 IMAD R0, R54, 0x2, R2 ;  /* 0x0000000236001824 */ /* 0x000fe600078e0202 */
[----:B------:R-:W-:Y:S02]  /*6160*/  USEL UR5, URZ, 0x1, UP0 ;  /* 0x00000001ff057887 */ /* 0x000fe40008000000 */
[----:B------:R1:W4:Y:S01]  /*6170*/  @P1 LDSM.16.M88.4 R36, [R0+0x200] ;  /* 0x000200000024183b */ /* 0x0003220000000200 */
[----:B------:R-:W-:Y:S03]  /*6180*/  USEL UR4, UR4, URZ, UP0 ;  /* 0x000000ff04047287 */ /* 0x000fe60008000000 */
[----:B------:R-:W-:Y:S03]  /*6190*/  LOP3.LUT R63, R63, UR5, RZ, 0x3c, !PT ;  /* 0x000000053f3f7c12 */ /* 0x000fe6000f8e3cff */
[----:B------:R-:W-:Y:S02]  /*61a0*/  IMAD.U32 R64, RZ, RZ, UR4 ;  /* 0x00000004ff407e24 */ /* 0x000fe4000f8e00ff */
.L_x_95:
[----:B------:R-:W-:Y:S05]  /*61b0*/  BSYNC B1 ;  /* 0x0000000000017941 */ /* 0x000fea0003800000 */
.L_x_94:
[----:B-1----:R-:W-:Y:S04]  /*61c0*/  SHF.R.U32.HI R0, RZ, 0x15, R25 ;  /* 0x00000015ff007819 */ /* 0x002fe80000011619 */
[----:B------:R-:W-:Y:S01]  /*61d0*/  LOP3.LUT P1, RZ, R0, 0x3, R46, 0x48, !PT ;  /* 0x0000000300ff7812 */ /* 0x000fe2000782482e */
[----:B------:R-:W-:Y:S01]  /*61e0*/  @!UPT UIADD3 URZ, UPT, UPT, URZ, URZ, URZ ;  /* 0x000000fffffff290 */ /* 0x000fe2000fffe0ff */
[----:B--2---:R-:W-:Y:S11]  /*61f0*/  @P0 BRA `(.L_x_99) ;  /* 0x0000000000080947 */ /* 0x004ff60003800000 */
[----:B------:R-:W1:Y:S02]  /*6200*/  SYNCS.PHASECHK.TRANS64.TRYWAIT P0, [R27+URZ+0xb0], R3 ;  /* 0x0000b0031b0075a7 */ /* 0x000e6400080011ff */
[----:B-1----:R-:W-:Y:S05]  /*6210*/  @!P0 BRA `(.L_x_100) ;  /* 0x0000001c007c8947 */ /* 0x002fea0003800000 */
.L_x_99:
[----:B------:R-:W-:Y:S05]  /*6220*/  @!P1 BRA `(.L_x_101) ;  /* 0x0000000000409947 */ /* 0x000fea0003800000 */
[----:B------:R-:W2:Y:S01]  /*6230*/  LDCU.64 UR8, c[0x4][0x70] ;  /* 0x01000e00ff0877ac */ /* 0x000ea20008000a00 */
[----:B-1----:R-:W-:Y:S01]  /*6240*/  MOV R3, 0x0 ;  /* 0x0000000000037802 */ /* 0x002fe20000000f00 */
[----:B------:R-:W-:Y:S02]  /*6250*/  HFMA2 R12, -RZ, RZ, 0, 5.9604644775390625e-08 ;  /* 0x00000001ff0c7431 */ /* 0x000fe400000001ff */
[----:B------:R-:W-:Y:S02]  /*6260*/  IMAD.MOV.U32 R8, RZ, RZ, 0x192 ;  /* 0x00000192ff087424 */ /* 0x000fe400078e00ff */
[----:B------:R-:W-:Y:S01]  /*6270*/  IMAD.MOV.U32 R13, RZ, RZ, RZ ;  /* 0x000000ffff0d7224 */ /* 0x000fe200078e00ff */
[----:B------:R-:W1:Y:S01]  /*6280*/  LDCU.64 UR6, c[0x4][0x78] ;  /* 0x01000f00ff0677ac */ /* 0x000e620008000a00 */
[----:B------:R-:W3:Y:S01]  /*6290*/  LDC.64 R2, c[0x4][R3] ;  /* 0x0100000003027b82 */ /* 0x000ee20000000a00 */
[----:B------:R-:W5:Y:S01]  /*62a0*/  LDCU.64 UR4, c[0x4][0x10] ;  /* 0x01000200ff0477ac */ /* 0x000f620008000a00 */
[----:B--2---:R-:W-:Y:S01]  /*62b0*/  MOV R5, UR9 ;  /* 0x0000000900057c02 */ /* 0x004fe20008000f00 */
[----:B------:R-:W-:Y:S01]  /*62c0*/  IMAD.U32 R4, RZ, RZ, UR8 ;  /* 0x00000008ff047e24 */ /* 0x000fe2000f8e00ff */
[----:B-1----:R-:W-:Y:S01]  /*62d0*/  MOV R7, UR7 ;  /* 0x0000000700077c02 */ /* 0x002fe20008000f00 */
[----:B------:R-:W-:Y:S01]  /*62e0*/  IMAD.U32 R6, RZ, RZ, UR6 ;  /* 0x00000006ff067e24 */ /* 0x000fe2000f8e00ff */
[----:B-----5:R-:W-:Y:S01]  /*62f0*/  MOV R11, UR5 ;  /* 0x00000005000b7c02 */ /* 0x020fe20008000f00 */
[----:B------:R-:W-:Y:S02]  /*6300*/  IMAD.U32 R10, RZ, RZ, UR4 ;  /* 0x00000004ff0a7e24 */ /* 0x000fe4000f8e00ff */
[----:B------:R-:W-:Y:S07]  /*6310*/  LEPC R20, `(.L_x_101) ;  /* 0x000000001014794e */ /* 0x000fee0000000000 */
[----:B---34-:R-:W-:Y:S05]  /*6320*/  CALL.ABS.NOINC R2 ;  /* 0x0000000002007343 */ /* 0x018fea0003c00000 */
.L_x_101:
[----:B-1-3--:R-:W-:Y:S01]  /*6330*/  SHF.L.U32 R3, R28, 0x10, RZ ;  /* 0x000000101c037819 */ /* 0x00afe200000006ff */
[----:B------:R-:W-:Y:S05]  /*6340*/  WARPSYNC.ALL ;  /* 0x0000000000007948 */ /* 0x000fea0003800000 */
[----:B------:R-:W-:Y:S01]  /*6350*/  R2UR UR4, R25 ;  /* 0x00000000190472ca */ /* 0x000fe200000e0000 */
[----:B------:R-:W-:Y:S01]  /*6360*/  BSSY.RECONVERGENT B0, `(.L_x_102) ;  /* 0x0000051000007945 */ /* 0x000fe20003800200 */
[----:B------:R-:W-:Y:S02]  /*6370*/  SHF.L.U32 R20, R30, 0x10, RZ ;  /* 0x000000101e147819 */ /* 0x000fe400000006ff */
[----:B------:R-:W-:Y:S02]  /*6380*/  SHF.L.U32 R62, R54, 0x1, RZ ;  /* 0x00000001363e7819 */ /* 0x000fe400000006ff */
[----:B------:R-:W-:Y:S07]  /*6390*/  ISETP.NE.AND P0, PT, R55, RZ, PT ;  /* 0x000000ff3700720c */ /* 0x000fee0003f05270 */
[----:B------:R-:W1:Y:S02]  /*63a0*/  LDTM.16dp256bit.x4 R4, tmem[UR4] ;  /* 0x00000004000479ee */ /* 0x000e640008120000 */
[----:B-1----:R-:W-:Y:S01]  /*63b0*/  FMUL R0, R24, R4 ;  /* 0x0000000418007220 */ /* 0x002fe20000400000 */
[----:B------:R-:W-:Y:S01]  /*63c0*/  LOP3.LUT R4, R28, 0xffff0000, RZ, 0xc0, !PT ;  /* 0xffff00001c047812 */ /* 0x000fe200078ec0ff */
[----:B------:R-:W-:Y:S01]  /*63d0*/  FMUL R2, R24, R5 ;  /* 0x0000000518027220 */ /* 0x000fe20000400000 */
[C---:B------:R-:W-:Y:S01]  /*63e0*/  SHF.L.U32 R5, R29.reuse, 0x10, RZ ;  /* 0x000000101d057819 */ /* 0x040fe200000006ff */
[----:B------:R-:W-:Y:S01]  /*63f0*/  FFMA R0, R26, R3, R0 ;  /* 0x000000031a007223 */ /* 0x000fe20000000000 */
[----:B------:R-:W-:Y:S01]  /*6400*/  FMUL R3, R24, R6 ;  /* 0x0000000618037220 */ /* 0x000fe20000400000 */
[----:B------:R-:W-:Y:S01]  /*6410*/  LOP3.LUT R6, R29, 0xffff0000, RZ, 0xc0, !PT ;  /* 0xffff00001d067812 */ /* 0x000fe200078ec0ff */
[----:B------:R-:W-:Y:S01]  /*6420*/  FFMA R2, R26, R4, R2 ;  /* 0x000000041a027223 */ /* 0x000fe20000000002 */
[----:B------:R-:W-:Y:S01]  /*6430*/  FMUL R7, R24, R7 ;  /* 0x0000000718077220 */ /* 0x000fe20000400000 */
[----:B------:R-:W-:Y:S01]  /*6440*/  FFMA R3, R26, R5, R3 ;  /* 0x000000051a037223 */ /* 0x000fe20000000003 */
[C---:B------:R-:W-:Y:S01]  /*6450*/  FMUL R4, R24.reuse, R8 ;  /* 0x0000000818047220 */ /* 0x040fe20000400000 */
[----:B------:R-:W-:Y:S01]  /*6460*/  FMUL R5, R24, R9 ;  /* 0x0000000918057220 */ /* 0x000fe20000400000 */
[----:B------:R-:W-:Y:S01]  /*6470*/  F2FP.BF16.F32.PACK_AB R32, R2, R0 ;  /* 0x000000000220723e */ /* 0x000fe200000010ff */
[----:B------:R-:W-:Y:S01]  /*6480*/  FFMA R7, R26, R6, R7 ;  /* 0x000000061a077223 */ /* 0x000fe20000000007 */
[----:B------:R-:W-:Y:S01]  /*6490*/  LOP3.LUT R0, R30, 0xffff0000, RZ, 0xc0, !PT ;  /* 0xffff00001e007812 */ /* 0x000fe200078ec0ff */
[----:B------:R-:W-:Y:S01]  /*64a0*/  FFMA R4, R26, R20, R4 ;  /* 0x000000141a047223 */ /* 0x000fe20000000004 */
[----:B------:R-:W-:Y:S01]  /*64b0*/  SHF.L.U32 R2, R31, 0x10, RZ ;  /* 0x000000101f027819 */ /* 0x000fe200000006ff */
[----:B------:R-:W-:Y:S01]  /*64c0*/  FMUL R6, R24, R10 ;  /* 0x0000000a18067220 */ /* 0x000fe20000400000 */
[----:B------:R-:W-:Y:S01]  /*64d0*/  F2FP.BF16.F32.PACK_AB R33, R7, R3 ;  /* 0x000000030721723e */ /* 0x000fe200000010ff */
[C---:B------:R-:W-:Y:S01]  /*64e0*/  FFMA R5, R26.reuse, R0, R5 ;  /* 0x000000001a057223 */ /* 0x040fe20000000005 */
[----:B------:R-:W-:Y:S01]  /*64f0*/  LOP3.LUT R3, R31, 0xffff0000, RZ, 0xc0, !PT ;  /* 0xffff00001f037812 */ /* 0x000fe200078ec0ff */
[----:B------:R-:W-:Y:S01]  /*6500*/  FFMA R6, R26, R2, R6 ;  /* 0x000000021a067223 */ /* 0x000fe20000000006 */
[----:B----4-:R-:W-:Y:S01]  /*6510*/  SHF.L.U32 R7, R36, 0x10, RZ ;  /* 0x0000001024077819 */ /* 0x010fe200000006ff */
[----:B------:R-:W-:Y:S01]  /*6520*/  FMUL R11, R24, R11 ;  /* 0x0000000b180b7220 */ /* 0x000fe20000400000 */
[----:B------:R-:W-:Y:S01]  /*6530*/  LOP3.LUT R0, R36, 0xffff0000, RZ, 0xc0, !PT ;  /* 0xffff000024007812 */ /* 0x000fe200078ec0ff */
[C---:B------:R-:W-:Y:S01]  /*6540*/  FMUL R8, R24.reuse, R12 ;  /* 0x0000000c18087220 */ /* 0x040fe20000400000 */
[----:B------:R-:W-:Y:S01]  /*6550*/  SHF.L.U32 R2, R37, 0x10, RZ ;  /* 0x0000001025027819 */ /* 0x000fe200000006ff */
[----:B------:R-:W-:Y:S01]  /*6560*/  FMUL R9, R24, R13 ;  /* 0x0000000d18097220 */ /* 0x000fe20000400000 */
[----:B------:R-:W-:Y:S01]  /*6570*/  F2FP.BF16.F32.PACK_AB R34, R5, R4 ;  /* 0x000000040522723e */ /* 0x000fe200000010ff */
[C---:B------:R-:W-:Y:S01]  /*6580*/  FFMA R11, R26.reuse, R3, R11 ;  /* 0x000000031a0b7223 */ /* 0x040fe2000000000b */
[----:B------:R-:W-:Y:S01]  /*6590*/  MOV R5, UR46 ;  /* 0x0000002e00057c02 */ /* 0x000fe20008000f00 */
[C---:B------:R-:W-:Y:S01]  /*65a0*/  FFMA R8, R26.reuse, R7, R8 ;  /* 0x000000071a087223 */ /* 0x040fe20000000008 */
[----:B------:R-:W-:Y:S01]  /*65b0*/  SHF.L.U32 R3, R39, 0x10, RZ ;  /* 0x0000001027037819 */ /* 0x000fe200000006ff */
[----:B------:R-:W-:Y:S01]  /*65c0*/  FFMA R9, R26, R0, R9 ;  /* 0x000000001a097223 */ /* 0x000fe20000000009 */
[----:B------:R-:W-:Y:S01]  /*65d0*/  LOP3.LUT R0, R37, 0xffff0000, RZ, 0xc0, !PT ;  /* 0xffff000025007812 */ /* 0x000fe200078ec0ff */
[C---:B------:R-:W-:Y:S01]  /*65e0*/  FMUL R10, R24.reuse, R14 ;  /* 0x0000000e180a7220 */ /* 0x040fe20000400000 */
[----:B------:R-:W-:Y:S01]  /*65f0*/  LOP3.LUT R4, R39, 0xffff0000, RZ, 0xc0, !PT ;  /* 0xffff000027047812 */ /* 0x000fe200078ec0ff */
[C---:B------:R-:W-:Y:S01]  /*6600*/  FMUL R15, R24.reuse, R15 ;  /* 0x0000000f180f7220 */ /* 0x040fe20000400000 */
[----:B------:R-:W-:Y:S01]  /*6610*/  FMUL R12, R24, R16 ;  /* 0x00000010180c7220 */ /* 0x000fe20000400000 */
[----:B------:R-:W-:Y:S01]  /*6620*/  FFMA R10, R26, R2, R10 ;  /* 0x000000021a0a7223 */ /* 0x000fe2000000000a */
[----:B------:R-:W-:Y:S01]  /*6630*/  LOP3.LUT R2, R38, 0xffff0000, RZ, 0xc0, !PT ;  /* 0xffff000026027812 */ /* 0x000fe200078ec0ff */
[----:B------:R-:W-:Y:S01]  /*6640*/  FFMA R15, R26, R0, R15 ;  /* 0x000000001a0f7223 */ /* 0x000fe2000000000f */
[----:B------:R-:W-:Y:S01]  /*6650*/  SHF.L.U32 R0, R38, 0x10, RZ ;  /* 0x0000001026007819 */ /* 0x000fe200000006ff */
[C---:B------:R-:W-:Y:S01]  /*6660*/  FMUL R13, R24.reuse, R17 ;  /* 0x00000011180d7220 */ /* 0x040fe20000400000 */
[C---:B------:R-:W-:Y:S01]  /*6670*/  FMUL R14, R24.reuse, R18 ;  /* 0x00000012180e7220 */ /* 0x040fe20000400000 */
[----:B------:R-:W-:Y:S01]  /*6680*/  FMUL R19, R24, R19 ;  /* 0x0000001318137220 */ /* 0x000fe20000400000 */
[----:B------:R-:W-:Y:S01]  /*6690*/  LEA R5, R5, R44, 0xb ;  /* 0x0000002c05057211 */ /* 0x000fe200078e58ff */
[C---:B------:R-:W-:Y:S01]  /*66a0*/  FFMA R12, R26.reuse, R0, R12 ;  /* 0x000000001a0c7223 */ /* 0x040fe2000000000c */
[C---:B------:R-:W-:Y:S01]  /*66b0*/  FFMA R13, R26.reuse, R2, R13 ;  /* 0x000000021a0d7223 */ /* 0x040fe2000000000d */
[C---:B------:R-:W-:Y:S01]  /*66c0*/  FFMA R14, R26.reuse, R3, R14 ;  /* 0x000000031a0e7223 */ /* 0x040fe2000000000e */
[----:B------:R-:W-:Y:S01]  /*66d0*/  FFMA R19, R26, R4, R19 ;  /* 0x000000041a137223 */ /* 0x000fe20000000013 */
[----:B------:R-:W-:Y:S02]  /*66e0*/  F2FP.BF16.F32.PACK_AB R35, R11, R6 ;  /* 0x000000060b23723e */ /* 0x000fe400000010ff */
[----:B------:R-:W-:Y:S02]  /*66f0*/  LEA R5, R5, UR44, 0x1 ;  /* 0x0000002c05057c11 */ /* 0x000fe4000f8e08ff */
[----:B------:R-:W-:Y:S02]  /*6700*/  F2FP.BF16.F32.PACK_AB R8, R9, R8 ;  /* 0x000000080908723e */ /* 0x000fe400000010ff */
[----:B------:R-:W-:Y:S01]  /*6710*/  F2FP.BF16.F32.PACK_AB R9, R15, R10 ;  /* 0x0000000a0f09723e */ /* 0x000fe200000010ff */
[----:B------:R1:W-:Y:S01]  /*6720*/  STSM.16.M88.4 [R5+0x200], R32 ;  /* 0x0002002005007844 */ /* 0x0003e20000000200 */
[----:B------:R-:W-:Y:S02]  /*6730*/  F2FP.BF16.F32.PACK_AB R10, R13, R12 ;  /* 0x0000000c0d0a723e */ /* 0x000fe400000010ff */
[----:B------:R-:W-:Y:S02]  /*6740*/  F2FP.BF16.F32.PACK_AB R11, R19, R14 ;  /* 0x0000000e130b723e */ /* 0x000fe400000010ff */
[----:B------:R-:W-:Y:S05]  /*6750*/  IADD3 R0, PT, PT, R62, 0x200, R5 ;  /* 0x000002003e007810 */ /* 0x000fea0007ffe005 */
[----:B------:R1:W-:Y:S01]  /*6760*/  STSM.16.M88.4 [R0], R8 ;  /* 0x0000000800007844 */ /* 0x0003e20000000200 */
[----:B------:R-:W-:Y:S01]  /*6770*/  @!PT LDS RZ, [RZ] ;  /* 0x00000000fffff984 */ /* 0x000fe20000000800 */
[----:B------:R-:W-:Y:S01]  /*6780*/  @!PT LDS RZ, [RZ] ;  /* 0x00000000fffff984 */ /* 0x000fe20000000800 */
[----:B------:R-:W-:Y:S01]  /*6790*/  @!PT LDS RZ, [RZ] ;  /* 0x00000000fffff984 */ /* 0x000fe20000000800 */
[----:B------:R-:W-:Y:S01]  /*67a0*/  @!PT LDS RZ, [RZ] ;  /* 0x00000000fffff984 */ /* 0x000fe20000000800 */
[----:B------:R2:W-:Y:S07]  /*67b0*/  MEMBAR.ALL.CTA ;  /* 0x0000000000007992 */ /* 0x0005ee0000008000 */
[----:B--2---:R-:W2:Y:S02]  /*67c0*/  FENCE.VIEW.ASYNC.S ;  /* 0x00000000000073c6 */ /* 0x004ea40000000000 */
[----:B--2---:R-:W-:Y:S06]  /*67d0*/  BAR.SYNC.DEFER_BLOCKING 0x1, 0x80 ;  /* 0x0042000000007b1d */ /* 0x004fec0000010000 */
[----:B------:R-:W-:Y:S05]  /*67e0*/  @P0 BRA `(.L_x_103) ;  /* 0x0000000000200947 */ /* 0x000fea0003800000 */
[----:B------:R-:W2:Y:S01]  /*67f0*/  LDCU.64 UR6, c[0x0][0x348] ;  /* 0x00006900ff0677ac */ /* 0x000ea20008000a00 */
[----:B------:R-:W-:Y:S01]  /*6800*/  ULEA UR5, UR46, UR44, 0xc ;  /* 0x0000002c2e057291 */ /* 0x000fe2000f8e60ff */
[----:B------:R-:W-:Y:S03]  /*6810*/  UMOV UR51, UR36 ;  /* 0x0000002400337c82 */ /* 0x000fe60008000000 */
[----:B------:R-:W-:Y:S02]  /*6820*/  UIADD3 UR48, UPT, UPT, UR5, 0x200, URZ ;  /* 0x0000020005307890 */ /* 0x000fe4000fffe0ff */
[----:B--2---:R-:W-:Y:S04]  /*6830*/  UIADD3 UR4, UP0, UPT, UR6, 0x680, URZ ;  /* 0x0000068006047890 */ /* 0x004fe8000ff1e0ff */
[----:B------:R-:W-:Y:S09]  /*6840*/  UIADD3.X UR5, UPT, UPT, URZ, UR7, URZ, UP0, !UPT ;  /* 0x00000007ff057290 */ /* 0x000ff200087fe4ff */
[----:B------:R2:W-:Y:S02]  /*6850*/  UTMASTG.3D [UR48], [UR4] ;  /* 0x00000030040073b5 */ /* 0x0005e40008010000 */
[----:B--2---:R0:W-:Y:S02]  /*6860*/  UTMACMDFLUSH ;  /* 0x00000000000079b7 */ /* 0x0041e40000000000 */
.L_x_103:
[----:B------:R-:W-:Y:S05]  /*6870*/  BSYNC.RECONVERGENT B0 ;  /* 0x0000000000007941 */ /* 0x000fea0003800200 */
.L_x_102:
[----:B------:R-:W-:Y:S01]  /*6880*/  UIADD3 UR47, UPT, UPT, UR46, 0x1, URZ ;  /* 0x000000012e2f7890 */ /* 0x000fe2000fffe0ff */
[----:B------:R-:W-:Y:S03]  /*6890*/  BSSY.RECONVERGENT B0, `(.L_x_104) ;  /* 0x0000005000007945 */ /* 0x000fe60003800200 */
[----:B------:R-:W-:Y:S04]  /*68a0*/  UISETP.NE.AND UP0, UPT, UR47, 0x3, UPT ;  /* 0x000000032f00788c */ /* 0x000fe8000bf05270 */
[----:B------:R-:W-:Y:S01]  /*68b0*/  USEL UR45, UR47, URZ, UP0 ;  /* 0x000000ff2f2d7287 */ /* 0x000fe20008000000 */
[----:B------:R-:W-:Y:S11]  /*68c0*/  @P0 BRA `(.L_x_105) ;  /* 0x0000000000040947 */ /* 0x000ff60003800000 */
[----:B------:R-:W-:Y:S04]  /*68d0*/  DEPBAR.LE SB0, 0x1 ;  /* 0x000080400000791a */ /* 0x000fe80000000000 */
.L_x_105:
[----:B------:R-:W-:Y:S05]  /*68e0*/  BSYNC.RECONVERGENT B0 ;  /* 0x0000000000007941 */ /* 0x000fea0003800200 */
.L_x_104:
[----:B------:R-:W-:Y:S01]  /*68f0*/  BAR.SYNC.DEFER_BLOCKING 0x1, 0x80 ;  /* 0x0042000000007b1d */ /* 0x000fe20000010000 */
[----:B------:R-:W-:Y:S01]  /*6900*/  ISETP.NE.AND P1, PT, R61, RZ, PT ;  /* 0x000000ff3d00720c */ /* 0x000fe20003f25270 */
[----:B------:R-:W-:Y:S01]  /*6910*/  UISETP.NE.AND UP0, UPT, UR53, URZ, UPT ;  /* 0x000000ff3500728c */ /* 0x000fe2000bf05270 */
[----:B------:R-:W-:Y:S11]  /*6920*/  LEA R2, R64, UR44, 0x3 ;  /* 0x0000002c40027c11 */ /* 0x000ff6000f8e18ff */
[----:B------:R-:W-:Y:S01]  /*6930*/  @P1 SHF.L.U32 R3, R63, 0x1f, RZ ;  /* 0x0000001f3f031819 */ /* 0x000fe200000006ff */
[----:B------:R-:W-:Y:S06]  /*6940*/  BRA.U !UP0, `(.L_x_106) ;  /* 0x0000000108247547 */ /* 0x000fec000b800000 */
[----:B------:R-:W-:Y:S01]  /*6950*/  IMAD.U32 R4, RZ, RZ, UR52 ;  /* 0x00000034ff047e24 */ /* 0x000fe2000f8e00ff */
[----:B-1----:R-:W-:Y:S01]  /*6960*/  MOV R0, UR54 ;  /* 0x0000003600007c02 */ /* 0x002fe20008000f00 */
[----:B------:R-:W-:Y:S03]  /*6970*/  UIADD3 UR4, UPT, UPT, UR52, 0x1, URZ ;  /* 0x0000000134047890 */ /* 0x000fe6000fffe0ff */
[----:B------:R-:W-:Y:S01]  /*6980*/  @P1 LEA R4, R4, UR44, 0x3 ;  /* 0x0000002c04041c11 */ /* 0x000fe2000f8e18ff */
[----:B------:R-:W-:Y:S04]  /*6990*/  UISETP.NE.AND UP0, UPT, UR4, 0x3, UPT ;  /* 0x000000030400788c */ /* 0x000fe8000bf05270 */
[----:B------:R-:W-:Y:S01]  /*69a0*/  @P1 VIADD R4, R4, 0x68 ;  /* 0x0000006804041836 */ /* 0x000fe20000000000 */
[----:B------:R-:W-:Y:S04]  /*69b0*/  USEL UR52, UR4, URZ, UP0 ;  /* 0x000000ff04347287 */ /* 0x000fe80008000000 */
[----:B------:R-:W-:Y:S04]  /*69c0*/  @P1 PRMT R0, R0, 0x654, R4 ;  /* 0x0000065400001816 */ /* 0x000fe80000000004 */
[----:B------:R2:W-:Y:S04]  /*69d0*/  @P1 SYNCS.ARRIVE.TRANS64.RED.A1T0 RZ, [R0+URZ], RZ ;  /* 0x000000ff00ff19a7 */ /* 0x0005e800081004ff */
.L_x_106:
[----:B------:R-:W3:Y:S01]  /*69e0*/  @P1 SYNCS.PHASECHK.TRANS64.TRYWAIT P0, [R2+URZ+0x50], R3 ;  /* 0x00005003020015a7 */ /* 0x000ee200080011ff */
[----:B------:R-:W-:Y:S01]  /*69f0*/  BSSY B1, `(.L_x_107) ;  /* 0x0000013000017945 */ /* 0x000fe20003800000 */
[----:B---3--:R-:W-:Y:S03]  /*6a00*/  @P1 SEL R65, RZ, 0x1, !P0 ;  /* 0x00000001ff411807 */ /* 0x008fe60004000000 */
[----:B------:R-:W-:Y:S05]  /*6a10*/  @!P1 BRA `(.L_x_108) ;  /* 0x0000000000409947 */ /* 0x000fea0003800000 */
[----:B------:R-:W-:Y:S01]  /*6a20*/  ISETP.NE.AND P1, PT, R66, RZ, PT ;  /* 0x000000ff4200720c */ /* 0x000fe20003f25270 */
[----:B------:R-:W-:Y:S01]  /*6a30*/  BSSY B0, `(.L_x_109) ;  /* 0x0000009000007945 */ /* 0x000fe20003800000 */
[----:B------:R-:W-:Y:S11]  /*6a40*/  ISETP.NE.AND P0, PT, R65, RZ, PT ;  /* 0x000000ff4100720c */ /* 0x000ff60003f05270 */
[----:B------:R-:W-:Y:S05]  /*6a50*/  @P1 IMAD R3, R64, 0x800, R44 ;  /* 0x0000080040031824 */ /* 0x000fea00078e022c */
[----:B------:R-:W-:Y:S05]  /*6a60*/  @P1 LEA R3, R3, UR44, 0x1 ;  /* 0x0000002c03031c11 */ /* 0x000fea000f8e08ff */
[----:B-12---:R-:W-:Y:S01]  /*6a70*/  @P1 IMAD.IADD R0, R62, 0x1, R3 ;  /* 0x000000013e001824 */ /* 0x006fe200078e0203 */
[----:B------:R-:W-:Y:S06]  /*6a80*/  @P0 BRA `(.L_x_110) ;  /* 0x00000000000c0947 */ /* 0x000fec0003800000 */
[----:B------:R-:W-:Y:S04]  /*6a90*/  SHF.L.U32 R63, R63, 0x1f, RZ ;  /* 0x0000001f3f3f7819 */ /* 0x000fe800000006ff */
[----:B------:R-:W1:Y:S02]  /*6aa0*/  SYNCS.PHASECHK.TRANS64.TRYWAIT P0, [R2+URZ+0x50], R63 ;  /* 0x0000503f020075a7 */ /* 0x000e6400080011ff */
[----:B-1----:R-:W-:Y:S05]  /*6ab0*/  @!P0 BRA `(.L_x_111) ;  /* 0x0000001400688947 */ /* 0x002fea0003800000 */
.L_x_110:
[----:B------:R-:W-:Y:S05]  /*6ac0*/  BSYNC B0 ;  /* 0x0000000000007941 */ /* 0x000fea0003800000 */
.L_x_109:
[----:B------:R-:W-:Y:S11]  /*6ad0*/  ISETP.NE.AND P0, PT, R66, RZ, PT ;  /* 0x000000ff4200720c */ /* 0x000ff60003f05270 */
[----:B------:R-:W-:Y:S02]  /*6ae0*/  @!UPT UIADD3 URZ, UPT, UPT, URZ, URZ, URZ ;  /* 0x000000fffffff290 */ /* 0x000fe4000fffe0ff */
[----:B------:R-:W-:Y:S05]  /*6af0*/  @P0 WARPSYNC.ALL ;  /* 0x0000000000000948 */ /* 0x000fea0003800000 */
[----:B------:R3:W4:Y:S04]  /*6b00*/  @P0 LDSM.16.M88.4 R28, [R3+0x200] ;  /* 0x00020000031c083b */ /* 0x0007280000000200 */
[----:B------:R3:W2:Y:S02]  /*6b10*/  @P0 LDSM.16.M88.4 R36, [R0+0x200] ;  /* 0x000200000024083b */ /* 0x0006a40000000200 */
.L_x_108:
[----:B------:R-:W-:Y:S05]  /*6b20*/  BSYNC B1 ;  /* 0x0000000000017941 */ /* 0x000fea0003800000 */
.L_x_107:
[----:B-123--:R-:W-:Y:S05]  /*6b30*/  VIADD R0, R25, 0x20 ;  /* 0x0000002019007836 */ /* 0x00efea0000000000 */
[----:B------:R-:W-:Y:S04]  /*6b40*/  SHF.R.U32.HI R0, RZ, 0x15, R0 ;  /* 0x00000015ff007819 */ /* 0x000fe80000011600 */
[----:B------:R-:W-:Y:S11]  /*6b50*/  LOP3.LUT P0, RZ, R0, 0x3, R46, 0x48, !PT ;  /* 0x0000000300ff7812 */ /* 0x000ff6000780482e */
[----:B------:R-:W-:Y:S02]  /*6b60*/  @!UPT UIADD3 URZ, UPT, UPT, URZ, URZ, URZ ;  /* 0x000000fffffff290 */ /* 0x000fe4000fffe0ff */
[----:B------:R-:W-:Y:S05]  /*6b70*/  @!P0 BRA `(.L_x_112) ;  /* 0x0000000000408947 */ /* 0x000fea0003800000 */
[----:B------:R-:W1:Y:S01]  /*6b80*/  LDCU.64 UR8, c[0x4][0x70] ;  /* 0x01000e00ff0877ac */ /* 0x000e620008000a00 */
[----:B------:R-:W-:Y:S01]  /*6b90*/  MOV R3, 0x0 ;  /* 0x0000000000037802 */ /* 0x000fe20000000f00 */
[----:B------:R-:W-:Y:S02]  /*6ba0*/  HFMA2 R12, -RZ, RZ, 0, 5.9604644775390625e-08 ;  /* 0x00000001ff0c7431 */ /* 0x000fe400000001ff */
[----:B------:R-:W-:Y:S02]  /*6bb0*/  IMAD.MOV.U32 R8, RZ, RZ, 0x192 ;  /* 0x00000192ff087424 */ /* 0x000fe400078e00ff */
[----:B------:R-:W-:Y:S01]  /*6bc0*/  IMAD.MOV.U32 R13, RZ, RZ, RZ ;  /* 0x000000ffff0d7224 */ /* 0x000fe200078e00ff */
[----:B------:R-:W2:Y:S01]  /*6bd0*/  LDCU.64 UR6, c[0x4][0x78] ;  /* 0x01000f00ff0677ac */ /* 0x000ea20008000a00 */
[----:B------:R-:W3:Y:S01]  /*6be0*/  LDC.64 R2, c[0x4][R3] ;  /* 0x0100000003027b82 */ /* 0x000ee20000000a00 */
[----:B------:R-:W5:Y:S01]  /*6bf0*/  LDCU.64 UR4, c[0x4][0x10] ;  /* 0x01000200ff0477ac */ /* 0x000f620008000a00 */
[----:B-1----:R-:W-:Y:S01]  /*6c00*/  MOV R5, UR9 ;  /* 0x0000000900057c02 */ /* 0x002fe20008000f00 */
[----:B------:R-:W-:Y:S01]  /*6c10*/  IMAD.U32 R4, RZ, RZ, UR8 ;  /* 0x00000008ff047e24 */ /* 0x000fe2000f8e00ff */
[----:B--2---:R-:W-:Y:S01]  /*6c20*/  MOV R7, UR7 ;  /* 0x0000000700077c02 */ /* 0x004fe20008000f00 */
[----:B------:R-:W-:Y:S01]  /*6c30*/  IMAD.U32 R6, RZ, RZ, UR6 ;  /* 0x00000006ff067e24 */ /* 0x000fe2000f8e00ff */
[----:B-----5:R-:W-:Y:S01]  /*6c40*/  MOV R11, UR5 ;  /* 0x00000005000b7c02 */ /* 0x020fe20008000f00 */
[----:B------:R-:W-:Y:S02]  /*6c50*/  IMAD.U32 R10, RZ, RZ, UR4 ;  /* 0x00000004ff0a7e24 */ /* 0x000fe4000f8e00ff */
[----:B------:R-:W-:Y:S07]  /*6c60*/  LEPC R20, `(.L_x_112) ;  /* 0x000000001014794e */ /* 0x000fee0000000000 */
[----:B---34-:R-:W-:Y:S05]  /*6c70*/  CALL.ABS.NOINC R2 ;  /* 0x0000000002007343 */ /* 0x018fea0003c00000 */
.L_x_112:
[----:B------:R-:W-:Y:S01]  /*6c80*/  ISETP.NE.AND P0, PT, R55, RZ, PT ;  /* 0x000000ff3700720c */ /* 0x000fe20003f05270 */
[----:B------:R-:W-:Y:S05]  /*6c90*/  WARPSYNC.ALL ;  /* 0x0000000000007948 */ /* 0x000fea0003800000 */
[----:B------:R-:W-:Y:S01]  /*6ca0*/  R2UR UR4, R25 ;  /* 0x00000000190472ca */ /* 0x000fe200000e0000 */
[----:B------:R-:W-:Y:S01]  /*6cb0*/  BSSY.RECONVERGENT B0, `(.L_x_113) ;  /* 0x0000057000007945 */ /* 0x000fe20003800200 */
[C---:B----4-:R-:W-:Y:S02]  /*6cc0*/  SHF.L.U32 R20, R28.reuse, 0x10, RZ ;  /* 0x000000101c147819 */ /* 0x050fe400000006ff */
[----:B------:R-:W-:Y:S02]  /*6cd0*/  LOP3.LUT R21, R28, 0xffff0000, RZ, 0xc0, !PT ;  /* 0xffff00001c157812 */ /* 0x000fe400078ec0ff */
[----:B------:R-:W-:Y:S02]  /*6ce0*/  SHF.L.U32 R25, R29, 0x10, RZ ;  /* 0x000000101d197819 */ /* 0x000fe400000006ff */
[----:B------:R-:W-:Y:S02]  /*6cf0*/  SHF.L.U32 R28, R30, 0x10, RZ ;  /* 0x000000101e1c7819 */ /* 0x000fe400000006ff */
[C---:B------:R-:W-:Y:S02]  /*6d00*/  SHF.L.U32 R32, R36.reuse, 0x10, RZ ;  /* 0x0000001024207819 */ /* 0x040fe400000006ff */
[----:B------:R-:W-:Y:S01]  /*6d10*/  LOP3.LUT R33, R36, 0xffff0000, RZ, 0xc0, !PT ;  /* 0xffff000024217812 */ /* 0x000fe200078ec0ff */
[----:B------:R-:W1:Y:S01]  /*6d20*/  LDTM.16dp256bit.x4 R4, tmem[UR4+0x20] ;  /* 0x00002004000479ee */ /* 0x000e620008120000 */
[----:B------:R-:W-:Y:S01]  /*6d30*/  R2UR UR4, R27 ;  /* 0x000000001b0472ca */ /* 0x000fe200000e0000 */
[----:B------:R-:W-:Y:S01]  /*6d40*/  NOP ;  /* 0x0000000000007918 */ /* 0x000fe20000000000 */
[----:B------:R-:W-:Y:S02]  /*6d50*/  LOP3.LUT R27, R29, 0xffff0000, RZ, 0xc0, !PT ;  /* 0xffff00001d1b7812 */ /* 0x000fe400078ec0ff */
[----:B------:R-:W-:Y:S02]  /*6d60*/  LOP3.LUT R29, R30, 0xffff0000, RZ, 0xc0, !PT ;  /* 0xffff00001e1d7812 */ /* 0x000fe400078ec0ff */
[C---:B------:R-:W-:Y:S02]  /*6d70*/  SHF.L.U32 R30, R31.reuse, 0x10, RZ ;  /* 0x000000101f1e7819 */ /* 0x040fe400000006ff */
[----:B------:R-:W-:Y:S02]  /*6d80*/  LOP3.LUT R31, R31, 0xffff0000, RZ, 0xc0, !PT ;  /* 0xffff00001f1f7812 */ /* 0x000fe400078ec0ff */
[C---:B------:R-:W-:Y:S02]  /*6d90*/  SHF.L.U32 R34, R37.reuse, 0x10, RZ ;  /* 0x0000001025227819 */ /* 0x040fe400000006ff */
[----:B------:R-:W-:Y:S01]  /*6da0*/  LOP3.LUT R35, R37, 0xffff0000, RZ, 0xc0, !PT ;  /* 0xffff000025237812 */ /* 0x000fe200078ec0ff */
[----:B------:R-:W-:Y:S01]  /*6db0*/  UIADD3 UR4, UPT, UPT, UR4, 0xd0, URZ ;  /* 0x000000d004047890 */ /* 0x000fe2000fffe0ff */
[C---:B------:R-:W-:Y:S02]  /*6dc0*/  SHF.L.U32 R36, R38.reuse, 0x10, RZ ;  /* 0x0000001026247819 */ /* 0x040fe400000006ff */
[----:B------:R-:W-:Y:S01]  /*6dd0*/  LOP3.LUT R37, R38, 0xffff0000, RZ, 0xc0, !PT ;  /* 0xffff000026257812 */ /* 0x000fe200078ec0ff */
[----:B------:R-:W-:Y:S01]  /*6de0*/  UPRMT UR4, UR54, 0x654, UR4 ;  /* 0x0000065436047896 */ /* 0x000fe20008000004 */
[C---:B------:R-:W-:Y:S02]  /*6df0*/  SHF.L.U32 R38, R39.reuse, 0x10, RZ ;  /* 0x0000001027267819 */ /* 0x040fe400000006ff */
[----:B------:R-:W-:Y:S01]  /*6e00*/  LOP3.LUT R39, R39, 0xffff0000, RZ, 0xc0, !PT ;  /* 0xffff000027277812 */ /* 0x000fe200078ec0ff */
[C---:B-1----:R-:W-:Y:S01]  /*6e10*/  FMUL R4, R24.reuse, R4 ;  /* 0x0000000418047220 */ /* 0x042fe20000400000 */
[C---:B------:R-:W-:Y:S01]  /*6e20*/  FMUL R5, R24.reuse, R5 ;  /* 0x0000000518057220 */ /* 0x040fe20000400000 */
[----:B------:R-:W-:Y:S03]  /*6e30*/  FMUL R6, R24, R6 ;  /* 0x0000000618067220 */ /* 0x000fe60000400000 */
[----:B------:R-:W-:Y:S01]  /*6e40*/  SYNCS.ARRIVE.TRANS64.RED.A1T0 RZ, [UR4], RZ ;  /* 0x000000ffffff79a7 */ /* 0x000fe20008100404 */
[C---:B------:R-:W-:Y:S01]  /*6e50*/  FFMA R4, R26.reuse, R20, R4 ;  /* 0x000000141a047223 */ /* 0x040fe20000000004 */
[C---:B------:R-:W-:Y:S01]  /*6e60*/  FFMA R5, R26.reuse, R21, R5 ;  /* 0x000000151a057223 */ /* 0x040fe20000000005 */
[----:B------:R-:W-:Y:S01]  /*6e70*/  FFMA R6, R26, R25, R6 ;  /* 0x000000191a067223 */ /* 0x000fe20000000006 */
[C---:B------:R-:W-:Y:S01]  /*6e80*/  FMUL R7, R24.reuse, R7 ;  /* 0x0000000718077220 */ /* 0x040fe20000400000 */
[C---:B------:R-:W-:Y:S01]  /*6e90*/  FMUL R8, R24.reuse, R8 ;  /* 0x0000000818087220 */ /* 0x040fe20000400000 */
[----:B------:R-:W-:Y:S01]  /*6ea0*/  FMUL R9, R24, R9 ;  /* 0x0000000918097220 */ /* 0x000fe20000400000 */
[----:B------:R-:W-:Y:S01]  /*6eb0*/  F2FP.BF16.F32.PACK_AB R4, R5, R4 ;  /* 0x000000040504723e */ /* 0x000fe200000010ff */
[C---:B------:R-:W-:Y:S01]  /*6ec0*/  FFMA R7, R26.reuse, R27, R7 ;  /* 0x0000001b1a077223 */ /* 0x040fe20000000007 */
[C---:B------:R-:W-:Y:S01]  /*6ed0*/  FFMA R8, R26.reuse, R28, R8 ;  /* 0x0000001c1a087223 */ /* 0x040fe20000000008 */
[----:B------:R-:W-:Y:S01]  /*6ee0*/  FFMA R9, R26, R29, R9 ;  /* 0x0000001d1a097223 */ /* 0x000fe20000000009 */
[C---:B------:R-:W-:Y:S01]  /*6ef0*/  FMUL R10, R24.reuse, R10 ;  /* 0x0000000a180a7220 */ /* 0x040fe20000400000 */
[C---:B------:R-:W-:Y:S01]  /*6f00*/  FMUL R11, R24.reuse, R11 ;  /* 0x0000000b180b7220 */ /* 0x040fe20000400000 */
[----:B------:R-:W-:Y:S01]  /*6f10*/  F2FP.BF16.F32.PACK_AB R5, R7, R6 ;  /* 0x000000060705723e */ /* 0x000fe200000010ff */
[C---:B------:R-:W-:Y:S01]  /*6f20*/  FMUL R0, R24.reuse, R12 ;  /* 0x0000000c18007220 */ /* 0x040fe20000400000 */
[----:B------:R-:W-:Y:S01]  /*6f30*/  FMUL R2, R24, R13 ;  /* 0x0000000d18027220 */ /* 0x000fe20000400000 */
[----:B------:R-:W-:Y:S01]  /*6f40*/  FFMA R10, R26, R30, R10 ;  /* 0x0000001e1a0a7223 */ /* 0x000fe2000000000a */
[----:B------:R-:W-:Y:S01]  /*6f50*/  FMUL R3, R24, R14 ;  /* 0x0000000e18037220 */ /* 0x000fe20000400000 */
[----:B------:R-:W-:Y:S01]  /*6f60*/  F2FP.BF16.F32.PACK_AB R6, R9, R8 ;  /* 0x000000080906723e */ /* 0x000fe200000010ff */
[----:B------:R-:W-:Y:S01]  /*6f70*/  FFMA R11, R26, R31, R11 ;  /* 0x0000001f1a0b7223 */ /* 0x000fe2000000000b */
[C---:B------:R-:W-:Y:S01]  /*6f80*/  FMUL R15, R24.reuse, R15 ;  /* 0x0000000f180f7220 */ /* 0x040fe20000400000 */
[----:B------:R-:W-:Y:S01]  /*6f90*/  FMUL R12, R24, R16 ;  /* 0x00000010180c7220 */ /* 0x000fe20000400000 */
[----:B------:R-:W-:Y:S01]  /*6fa0*/  FFMA R0, R26, R32, R0 ;  /* 0x000000201a007223 */ /* 0x000fe20000000000 */
[----:B------:R-:W-:Y:S01]  /*6fb0*/  MOV R8, UR45 ;  /* 0x0000002d00087c02 */ /* 0x000fe20008000f00 */
[----:B------:R-:W-:Y:S01]  /*6fc0*/  FMUL R13, R24, R17 ;  /* 0x00000011180d7220 */ /* 0x000fe20000400000 */
[----:B------:R-:W-:Y:S01]  /*6fd0*/  FFMA R2, R26, R33, R2 ;  /* 0x000000211a027223 */ /* 0x000fe20000000002 */
[----:B------:R-:W-:Y:S01]  /*6fe0*/  FMUL R14, R24, R18 ;  /* 0x00000012180e7220 */ /* 0x000fe20000400000 */
[C---:B------:R-:W-:Y:S01]  /*6ff0*/  FFMA R3, R26.reuse, R34, R3 ;  /* 0x000000221a037223 */ /* 0x040fe20000000003 */
[----:B------:R-:W-:Y:S01]  /*7000*/  FFMA R15, R26, R35, R15 ;  /* 0x000000231a0f7223 */ /* 0x000fe2000000000f */
[----:B------:R-:W-:Y:S01]  /*7010*/  FMUL R19, R24, R19 ;  /* 0x0000001318137220 */ /* 0x000fe20000400000 */
[----:B------:R-:W-:Y:S01]  /*7020*/  FFMA R12, R26, R36, R12 ;  /* 0x000000241a0c7223 */ /* 0x000fe2000000000c */
[----:B------:R-:W-:Y:S01]  /*7030*/  LEA R8, R8, R44, 0xb ;  /* 0x0000002c08087211 */ /* 0x000fe200078e58ff */
        /* <DEDUP_REMOVED lines=21> */
[----:B------:R-:W-:Y:S02]  /*7190*/  ULEA UR5, UR45, UR44, 0xc ;  /* 0x0000002c2d057291 */ /* 0x000fe4000f8e60ff */
[----:B------:R-:W-:Y:S02]  /*71a0*/  UIADD3 UR9, UPT, UPT, UR49, 0x20, URZ ;  /* 0x0000002031097890 */ /* 0x000fe4000fffe0ff */
[----:B------:R-:W-:Y:S01]  /*71b0*/  UIADD3 UR8, UPT, UPT, UR5, 0x200, URZ ;  /* 0x0000020005087890 */ /* 0x000fe2000fffe0ff */
[----:B------:R-:W-:Y:S01]  /*71c0*/  UMOV UR10, UR50 ;  /* 0x00000032000a7c82 */ /* 0x000fe20008000000 */
[----:B------:R-:W-:Y:S01]  /*71d0*/  UMOV UR11, UR36 ;  /* 0x00000024000b7c82 */ /* 0x000fe20008000000 */
[----:B--2---:R-:W-:Y:S04]  /*71e0*/  UIADD3 UR4, UP0, UPT, UR6, 0x680, URZ ;  /* 0x0000068006047890 */ /* 0x004fe8000ff1e0ff */
[----:B------:R-:W-:Y:S09]  /*71f0*/  UIADD3.X UR5, UPT, UPT, URZ, UR7, URZ, UP0, !UPT ;  /* 0x00000007ff057290 */ /* 0x000ff200087fe4ff */
[----:B------:R2:W-:Y:S02]  /*7200*/  UTMASTG.3D [UR8], [UR4] ;  /* 0x00000008040073b5 */ /* 0x0005e40008010000 */
[----:B--2---:R0:W-:Y:S02]  /*7210*/  UTMACMDFLUSH ;  /* 0x00000000000079b7 */ /* 0x0041e40000000000 */
.L_x_114:
[----:B------:R-:W-:Y:S05]  /*7220*/  BSYNC.RECONVERGENT B0 ;  /* 0x0000000000007941 */ /* 0x000fea0003800200 */
.L_x_113:
[----:B------:R-:W-:Y:S01]  /*7230*/  UIADD3 UR4, UPT, UPT, UR45, 0x1, URZ ;  /* 0x000000012d047890 */ /* 0x000fe2000fffe0ff */
[----:B------:R-:W-:Y:S03]  /*7240*/  BSSY.RECONVERGENT B0, `(.L_x_115) ;  /* 0x0000008000007945 */ /* 0x000fe60003800200 */
[----:B------:R-:W-:Y:S04]  /*7250*/  UISETP.NE.AND UP0, UPT, UR4, 0x3, UPT ;  /* 0x000000030400788c */ /* 0x000fe8000bf05270 */
[----:B------:R-:W-:Y:S02]  /*7260*/  UISETP.EQ.XOR UP1, UPT, UR47, 0x3, !UP0 ;  /* 0x000000032f00788c */ /* 0x000fe4000c722a70 */
[----:B------:R-:W-:Y:S02]  /*7270*/  USEL UR46, UR4, URZ, UP0 ;  /* 0x000000ff042e7287 */ /* 0x000fe40008000000 */
[----:B------:R-:W-:Y:S04]  /*7280*/  USEL UR5, URZ, 0x1, !UP1 ;  /* 0x00000001ff057887 */ /* 0x000fe8000c800000 */
[----:B------:R-:W-:Y:S01]  /*7290*/  ULOP3.LUT UR55, UR55, UR5, URZ, 0x3c, !UPT ;  /* 0x0000000537377292 */ /* 0x000fe2000f8e3cff */
[----:B------:R-:W-:Y:S11]  /*72a0*/  @P0 BRA `(.L_x_116) ;  /* 0x0000000000040947 */ /* 0x000ff60003800000 */
[----:B------:R-:W-:Y:S04]  /*72b0*/  DEPBAR.LE SB0, 0x1 ;  /* 0x000080400000791a */ /* 0x000fe80000000000 */
.L_x_116:
[----:B------:R-:W-:Y:S05]  /*72c0*/  BSYNC.RECONVERGENT B0 ;  /* 0x0000000000007941 */ /* 0x000fea0003800200 */
.L_x_115:
[----:B------:R-:W-:Y:S01]  /*72d0*/  BAR.SYNC.DEFER_BLOCKING 0x1, 0x80 ;  /* 0x0042000000007b1d */ /* 0x000fe20000010000 */
[----:B------:R-:W-:Y:S01]  /*72e0*/  UISETP.NE.AND UP0, UPT, UR53, -0x2, UPT ;  /* 0xfffffffe3500788c */ /* 0x000fe2000bf05270 */
[----:B------:R-:W-:Y:S08]  /*72f0*/  IADD3 R22, PT, PT, R22, 0x1, RZ ;  /* 0x0000000116167810 */ /* 0x000ff00007ffe0ff */
[----:B------:R-:W-:Y:S05]  /*7300*/  BRA.U !UP0, `(.L_x_117) ;  /* 0x0000000108287547 */ /* 0x000fea000b800000 */
[----:B------:R-:W-:Y:S01]  /*7310*/  ISETP.NE.AND P0, PT, R61, RZ, PT ;  /* 0x000000ff3d00720c */ /* 0x000fe20003f05270 */
[----:B------:R-:W-:Y:S01]  /*7320*/  IMAD.U32 R2, RZ, RZ, UR52 ;  /* 0x00000034ff027e24 */ /* 0x000fe2000f8e00ff */
[----:B------:R-:W-:Y:S01]  /*7330*/  UIADD3 UR4, UPT, UPT, UR52, 0x1, URZ ;  /* 0x0000000134047890 */ /* 0x000fe2000fffe0ff */
[----:B------:R-:W-:Y:S03]  /*7340*/  IMAD.U32 R0, RZ, RZ, UR54 ;  /* 0x00000036ff007e24 */ /* 0x000fe6000f8e00ff */
[----:B------:R-:W-:Y:S04]  /*7350*/  UISETP.NE.AND UP0, UPT, UR4, 0x3, UPT ;  /* 0x000000030400788c */ /* 0x000fe8000bf05270 */
[----:B------:R-:W-:Y:S03]  /*7360*/  USEL UR52, UR4, URZ, UP0 ;  /* 0x000000ff04347287 */ /* 0x000fe60008000000 */
[----:B------:R-:W-:Y:S05]  /*7370*/  @P0 LEA R2, R2, UR44, 0x3 ;  /* 0x0000002c02020c11 */ /* 0x000fea000f8e18ff */
[----:B------:R-:W-:Y:S05]  /*7380*/  @P0 VIADD R2, R2, 0x68 ;  /* 0x0000006802020836 */ /* 0x000fea0000000000 */
[----:B------:R-:W-:Y:S04]  /*7390*/  @P0 PRMT R0, R0, 0x654, R2 ;  /* 0x0000065400000816 */ /* 0x000fe80000000002 */
[----:B------:R2:W-:Y:S03]  /*73a0*/  @P0 SYNCS.ARRIVE.TRANS64.RED.A1T0 RZ, [R0+URZ], RZ ;  /* 0x000000ff00ff09a7 */ /* 0x0005e600081004ff */
.L_x_117:
[----:B------:R-:W-:Y:S01]  /*73b0*/  R2UR UR6, R60 ;  /* 0x000000003c0672ca */ /* 0x000fe200000e0000 */
[----:B------:R-:W-:Y:S01]  /*73c0*/  UIADD3 UR53, UPT, UPT, UR53, 0x2, URZ ;  /* 0x0000000235357890 */ /* 0x000fe2000fffe0ff */
[----:B------:R-:W-:Y:S02]  /*73d0*/  R2UR UR5, R47 ;  /* 0x000000002f0572ca */ /* 0x000fe400000e0000 */
[----:B------:R-:W-:Y:S02]  /*73e0*/  R2UR UR4, R48 ;  /* 0x00000000300472ca */ /* 0x000fe400000e0000 */
[----:B------:R-:W-:Y:S02]  /*73f0*/  R2UR UR36, R58 ;  /* 0x000000003a2472ca */ /* 0x000fe400000e0000 */
[----:B------:R-:W-:Y:S02]  /*7400*/  ISETP.NE.AND P0, PT, R51, 0x2, PT ;  /* 0x000000023300780c */ /* 0x000fe40003f05270 */
[----:B------:R-:W-:Y:S02]  /*7410*/  ISETP.NE.AND P1, PT, R22, 0x4, PT ;  /* 0x000000041600780c */ /* 0x000fe40003f25270 */
[----:B------:R-:W-:Y:S01]  /*7420*/  SEL R2, RZ, 0x1, P0 ;  /* 0x00000001ff027807 */ /* 0x000fe20000000000 */
[----:B------:R-:W-:Y:S01]  /*7430*/  UISETP.NE.AND UP0, UPT, UR6, URZ, UPT ;  /* 0x000000ff0600728c */ /* 0x000fe2000bf05270 */
[----:B--2---:R-:W-:Y:S01]  /*7440*/  SEL R0, RZ, 0x1, P1 ;  /* 0x00000001ff007807 */ /* 0x004fe20000800000 */
[----:B------:R-:W-:Y:S01]  /*7450*/  UIADD3 UR30, UPT, UPT, UR37, UR5, URZ ;  /* 0x00000005251e7290 */ /* 0x000fe2000fffe0ff */
[----:B------:R-:W-:Y:S01]  /*7460*/  LOP3.LUT R52, R52, R2, RZ, 0x3c, !PT ;  /* 0x0000000234347212 */ /* 0x000fe200078e3cff */
[----:B------:R-:W-:Y:S01]  /*7470*/  UIADD3 UR26, UPT, UPT, UR38, UR4, URZ ;  /* 0x00000004261a7290 */ /* 0x000fe2000fffe0ff */
[----:B------:R-:W-:Y:S02]  /*7480*/  LOP3.LUT R53, R53, R0, RZ, 0x3c, !PT ;  /* 0x0000000035357212 */ /* 0x000fe400078e3cff */
[----:B------:R-:W-:Y:S02]  /*7490*/  SEL R51, R51, RZ, P0 ;  /* 0x000000ff33337207 */ /* 0x000fe40000000000 */
[----:B------:R-:W-:Y:S01]  /*74a0*/  SEL R22, R22, RZ, P1 ;  /* 0x000000ff16167207 */ /* 0x000fe20000800000 */
[----:B------:R-:W-:Y:S06]  /*74b0*/  BRA.U UP0, `(.L_x_118) ;  /* 0xffffffdd005c7547 */ /* 0x000fec000b83ffff */
[----:B------:R-:W-:-:S13]  /*74c0*/  R2UR UR4, R49 ;  /* 0x00000000310472ca */ /* 0x000fda00000e0000 */
[----:B------:R-:W-:-:S09]  /*74d0*/  UISETP.NE.AND UP0, UPT, UR4, URZ, UPT ;  /* 0x000000ff0400728c */ /* 0x000fd2000bf05270 */
[----:B------:R-:W-:Y:S05]  /*74e0*/  BRA.U !UP0, `(.L_x_119) ;  /* 0x0000000108487547 */ /* 0x000fea000b800000 */
[----:B------:R-:W2:Y:S02]  /*74f0*/  LDCU.64 UR4, c[0x0][0x890] ;  /* 0x00011200ff0477ac */ /* 0x000ea40008000a00 */
[----:B--2---:R-:W-:-:S04]  /*7500*/  UISETP.NE.U32.AND UP0, UPT, UR4, URZ, UPT ;  /* 0x000000ff0400728c */ /* 0x004fc8000bf05070 */
[----:B------:R-:W-:-:S09]  /*7510*/  UISETP.NE.AND.EX UP0, UPT, UR5, URZ, UPT, UP0 ;  /* 0x000000ff0500728c */ /* 0x000fd2000bf05300 */
[----:B------:R-:W-:Y:S05]  /*7520*/  BRA.U UP0, `(.L_x_120) ;  /* 0x00000001000c7547 */ /* 0x000fea000b800000 */
[----:B------:R-:W-:-:S13]  /*7530*/  FSETP.NEU.AND P0, PT, R26, RZ, PT ;  /* 0x000000ff1a00720b */ /* 0x000fda0003f0d000 */
[----:B------:R-:W-:Y:S05]  /*7540*/  @!P0 EXIT ;  /* 0x000000000000894d */ /* 0x000fea0003800000 */
[----:B------:R-:W-:Y:S05]  /*7550*/  BRA `(.L_x_119) ;  /* 0x00000000002c7947 */ /* 0x000fea0003800000 */
.L_x_120:
[----:B------:R-:W-:Y:S01]  /*7560*/  ISETP.NE.AND P0, PT, R50, RZ, PT ;  /* 0x000000ff3200720c */ /* 0x000fe20003f05270 */
[----:B------:R-:W-:-:S12]  /*7570*/  BSSY.RECONVERGENT B0, `(.L_x_119) ;  /* 0x0000009000007945 */ /* 0x000fd80003800200 */
[----:B------:R-:W-:Y:S05]  /*7580*/  @P0 BRA `(.L_x_121) ;  /* 0x0000000000140947 */ /* 0x000fea0003800000 */
[----:B------:R-:W2:Y:S02]  /*7590*/  LDCU.64 UR4, c[0x0][0x888] ;  /* 0x00011100ff0477ac */ /* 0x000ea40008000a00 */
[----:B--2---:R-:W-:-:S04]  /*75a0*/  ISETP.NE.U32.AND P0, PT, RZ, UR4, PT ;  /* 0x00000004ff007c0c */ /* 0x004fc8000bf05070 */
[----:B------:R-:W-:-:S13]  /*75b0*/  ISETP.NE.AND.EX P0, PT, RZ, UR5, PT, P0 ;  /* 0x00000005ff007c0c */ /* 0x000fda000bf05300 */
[----:B------:R-:W-:Y:S05]  /*75c0*/  @!P0 EXIT ;  /* 0x000000000000894d */ /* 0x000fea0003800000 */
[----:B------:R-:W-:Y:S05]  /*75d0*/  BRA `(.L_x_122) ;  /* 0x0000000000087947 */ /* 0x000fea0003800000 */
.L_x_121:
[----:B------:R-:W-:-:S13]  /*75e0*/  FSETP.NEU.AND P0, PT, R26, RZ, PT ;  /* 0x000000ff1a00720b */ /* 0x000fda0003f0d000 */
[----:B------:R-:W-:Y:S05]  /*75f0*/  @!P0 EXIT ;  /* 0x000000000000894d */ /* 0x000fea0003800000 */
.L_x_122:
[----:B------:R-:W-:Y:S05]  /*7600*/  BSYNC.RECONVERGENT B0 ;  /* 0x0000000000007941 */ /* 0x000fea0003800200 */
.L_x_119:
[----:B------:R-:W-:Y:S01]  /*7610*/  ULEA UR4, UR52, UR44, 0x3 ;  /* 0x0000002c34047291 */ /* 0x000fe2000f8e18ff */
[----:B------:R-:W-:-:S04]  /*7620*/  DEPBAR.LE SB0, 0x0 ;  /* 0x000080000000791a */ /* 0x000fc80000000000 */
[----:B------:R-:W-:-:S04]  /*7630*/  UIADD3 UR4, UPT, UPT, UR4, 0x68, URZ ;  /* 0x0000006804047890 */ /* 0x000fc8000fffe0ff */
[----:B------:R-:W-:-:S09]  /*7640*/  UPRMT UR4, UR54, 0x654, UR4 ;  /* 0x0000065436047896 */ /* 0x000fd20008000004 */
[----:B------:R-:W-:Y:S01]  /*7650*/  SYNCS.ARRIVE.TRANS64.RED.A1T0 RZ, [UR4], RZ ;  /* 0x000000ffffff79a7 */ /* 0x000fe20008100404 */
[----:B------:R-:W-:Y:S05]  /*7660*/  EXIT ;  /* 0x000000000000794d */ /* 0x000fea0003800000 */
.L_x_24:
[----:B---3--:R3:W4:Y:S02]  /*7670*/  SYNCS.PHASECHK.TRANS64.TRYWAIT P0, [R0+URZ+0x100], R2 ;  /* 0x00010002000075a7 */ /* 0x00872400080011ff */
[----:B----4-:R-:W-:Y:S05]  /*7680*/  @!P0 NANOSLEEP.SYNCS 0x989680 ;  /* 0x009896800000895d */ /* 0x010fea0003900000 */
[----:B------:R-:W4:Y:S02]  /*7690*/  @!P0 SYNCS.PHASECHK.TRANS64 P0, [R0+URZ+0x100], R2 ;  /* 0x00010002000085a7 */ /* 0x000f2400080010ff */
[----:B----4-:R-:W-:Y:S05]  /*76a0*/  @!P0 BRA `(.L_x_24) ;  /* 0xfffffffc00f08947 */ /* 0x010fea000383ffff */
[----:B------:R-:W-:Y:S05]  /*76b0*/  BRA `(.L_x_123) ;  /* 0xffffffa000747947 */ /* 0x000fea000383ffff */
.L_x_27:
[----:B--2---:R-:W-:-:S07]  /*76c0*/  MOV R0, UR33 ;  /* 0x0000002100007c02 */ /* 0x004fce0008000f00 */
.L_x_124:
[----:B--2---:R2:W3:Y:S02]  /*76d0*/  SYNCS.PHASECHK.TRANS64.TRYWAIT P0, [R0+URZ+0x28], R3 ;  /* 0x00002803000075a7 */ /* 0x0044e400080011ff */
[----:B---3--:R-:W-:Y:S05]  /*76e0*/  @!P0 NANOSLEEP.SYNCS 0x989680 ;  /* 0x009896800000895d */ /* 0x008fea0003900000 */
[----:B------:R-:W3:Y:S02]  /*76f0*/  @!P0 SYNCS.PHASECHK.TRANS64 P0, [R0+URZ+0x28], R3 ;  /* 0x00002803000085a7 */ /* 0x000ee400080010ff */
[----:B---3--:R-:W-:Y:S05]  /*7700*/  @!P0 BRA `(.L_x_124) ;  /* 0xfffffffc00f08947 */ /* 0x008fea000383ffff */
[----:B------:R-:W-:Y:S05]  /*7710*/  BRA `(.L_x_26) ;  /* 0xffffffa000bc7947 */ /* 0x000fea000383ffff */
.L_x_34:
[----:B-1----:R-:W-:-:S07]  /*7720*/  MOV R0, UR17 ;  /* 0x0000001100007c02 */ /* 0x002fce0008000f00 */
.L_x_125:
[----:B-1----:R1:W2:Y:S02]  /*7730*/  SYNCS.PHASECHK.TRANS64.TRYWAIT P0, [R0+URZ+0x28], R3 ;  /* 0x00002803000075a7 */ /* 0x0022a400080011ff */
[----:B--2---:R-:W-:Y:S05]  /*7740*/  @!P0 NANOSLEEP.SYNCS 0x989680 ;  /* 0x009896800000895d */ /* 0x004fea0003900000 */
[----:B------:R-:W2:Y:S02]  /*7750*/  @!P0 SYNCS.PHASECHK.TRANS64 P0, [R0+URZ+0x28], R3 ;  /* 0x00002803000085a7 */ /* 0x000ea400080010ff */
[----:B--2---:R-:W-:Y:S05]  /*7760*/  @!P0 BRA `(.L_x_125) ;  /* 0xfffffffc00f08947 */ /* 0x004fea000383ffff */
[----:B------:R-:W-:Y:S05]  /*7770*/  BRA `(.L_x_33) ;  /* 0xffffffa4007c7947 */ /* 0x000fea000383ffff */
.L_x_39:
[----:B-1----:R1:W2:Y:S02]  /*7780*/  SYNCS.PHASECHK.TRANS64.TRYWAIT P0, [R3+URZ+0x90], R0 ;  /* 0x00009000030075a7 */ /* 0x0022a400080011ff */
[----:B--2---:R-:W-:Y:S05]  /*7790*/  @!P0 NANOSLEEP.SYNCS 0x989680 ;  /* 0x009896800000895d */ /* 0x004fea0003900000 */
[----:B------:R-:W2:Y:S02]  /*77a0*/  @!P0 SYNCS.PHASECHK.TRANS64 P0, [R3+URZ+0x90], R0 ;  /* 0x00009000030085a7 */ /* 0x000ea400080010ff */
[----:B--2---:R-:W-:Y:S05]  /*77b0*/  @!P0 BRA `(.L_x_39) ;  /* 0xfffffffc00f08947 */ /* 0x004fea000383ffff */
[----:B------:R-:W-:Y:S05]  /*77c0*/  BRA `(.L_x_126) ;  /* 0xffffffa800247947 */ /* 0x000fea000383ffff */
.L_x_43:
[----:B------:R-:W-:-:S07]  /*77d0*/  MOV R0, UR4 ;  /* 0x0000000400007c02 */ /* 0x000fce0008000f00 */
.L_x_127:
[----:B-1----:R1:W2:Y:S02]  /*77e0*/  SYNCS.PHASECHK.TRANS64.TRYWAIT P0, [R0+URZ], R2 ;  /* 0x00000002000075a7 */ /* 0x0022a400080011ff */
[----:B--2---:R-:W-:Y:S05]  /*77f0*/  @!P0 NANOSLEEP.SYNCS 0x989680 ;  /* 0x009896800000895d */ /* 0x004fea0003900000 */
[----:B------:R-:W2:Y:S02]  /*7800*/  @!P0 SYNCS.PHASECHK.TRANS64 P0, [R0+URZ], R2 ;  /* 0x00000002000085a7 */ /* 0x000ea400080010ff */
[----:B--2---:R-:W-:Y:S05]  /*7810*/  @!P0 BRA `(.L_x_127) ;  /* 0xfffffffc00f08947 */ /* 0x004fea000383ffff */
[----:B------:R-:W-:Y:S05]  /*7820*/  BRA `(.L_x_128) ;  /* 0xffffffac00d07947 */ /* 0x000fea000383ffff */
.L_x_44:
[----:B------:R-:W-:-:S07]  /*7830*/  MOV R0, UR5 ;  /* 0x0000000500007c02 */ /* 0x000fce0008000f00 */
.L_x_129:
[----:B-1----:R1:W2:Y:S02]  /*7840*/  SYNCS.PHASECHK.TRANS64.TRYWAIT P0, [R0+URZ], R3 ;  /* 0x00000003000075a7 */ /* 0x0022a400080011ff */
[----:B--2---:R-:W-:Y:S05]  /*7850*/  @!P0 NANOSLEEP.SYNCS 0x989680 ;  /* 0x009896800000895d */ /* 0x004fea0003900000 */
[----:B------:R-:W2:Y:S02]  /*7860*/  @!P0 SYNCS.PHASECHK.TRANS64 P0, [R0+URZ], R3 ;  /* 0x00000003000085a7 */ /* 0x000ea400080010ff */
[----:B--2---:R-:W-:Y:S05]  /*7870*/  @!P0 BRA `(.L_x_129) ;  /* 0xfffffffc00f08947 */ /* 0x004fea000383ffff */
[----:B------:R-:W-:Y:S05]  /*7880*/  BRA `(.L_x_130) ;  /* 0xffffffac00dc7947 */ /* 0x000fea000383ffff */
.L_x_45:
[----:B------:R-:W-:-:S07]  /*7890*/  MOV R0, UR5 ;  /* 0x0000000500007c02 */ /* 0x000fce0008000f00 */
.L_x_131:
[----:B-1----:R1:W2:Y:S02]  /*78a0*/  SYNCS.PHASECHK.TRANS64.TRYWAIT P0, [R0+URZ], R3 ;  /* 0x00000003000075a7 */ /* 0x0022a400080011ff */
[----:B--2---:R-:W-:Y:S05]  /*78b0*/  @!P0 NANOSLEEP.SYNCS 0x989680 ;  /* 0x009896800000895d */ /* 0x004fea0003900000 */
[----:B------:R-:W2:Y:S02]  /*78c0*/  @!P0 SYNCS.PHASECHK.TRANS64 P0, [R0+URZ], R3 ;  /* 0x00000003000085a7 */ /* 0x000ea400080010ff */
[----:B--2---:R-:W-:Y:S05]  /*78d0*/  @!P0 BRA `(.L_x_131) ;  /* 0xfffffffc00f08947 */ /* 0x004fea000383ffff */
[----:B------:R-:W-:Y:S05]  /*78e0*/  BRA `(.L_x_132) ;  /* 0xffffffac00e87947 */ /* 0x000fea000383ffff */
.L_x_46:
[----:B------:R-:W-:-:S07]  /*78f0*/  MOV R0, UR5 ;  /* 0x0000000500007c02 */ /* 0x000fce0008000f00 */
.L_x_133:
[----:B-1----:R1:W2:Y:S02]  /*7900*/  SYNCS.PHASECHK.TRANS64.TRYWAIT P0, [R0+URZ], R3 ;  /* 0x00000003000075a7 */ /* 0x0022a400080011ff */
[----:B--2---:R-:W-:Y:S05]  /*7910*/  @!P0 NANOSLEEP.SYNCS 0x989680 ;  /* 0x009896800000895d */ /* 0x004fea0003900000 */
[----:B------:R-:W2:Y:S02]  /*7920*/  @!P0 SYNCS.PHASECHK.TRANS64 P0, [R0+URZ], R3 ;  /* 0x00000003000085a7 */ /* 0x000ea400080010ff */
[----:B--2---:R-:W-:Y:S05]  /*7930*/  @!P0 BRA `(.L_x_133) ;  /* 0xfffffffc00f08947 */ /* 0x004fea000383ffff */
[----:B------:R-:W-:Y:S05]  /*7940*/  BRA `(.L_x_134) ;  /* 0xffffffac00f47947 */ /* 0x000fea000383ffff */
.L_x_49:
[----:B--2---:R2:W3:Y:S02]  /*7950*/  SYNCS.PHASECHK.TRANS64.TRYWAIT P0, [R2+URZ+0xf0], R4 ;  /* 0x0000f004020075a7 */ /* 0x0044e400080011ff */
[----:B---3--:R-:W-:Y:S05]  /*7960*/  @!P0 NANOSLEEP.SYNCS 0x989680 ;  /* 0x009896800000895d */ /* 0x008fea0003900000 */
[----:B------:R-:W3:Y:S02]  /*7970*/  @!P0 SYNCS.PHASECHK.TRANS64 P0, [R2+URZ+0xf0], R4 ;  /* 0x0000f004020085a7 */ /* 0x000ee400080010ff */
[----:B---3--:R-:W-:Y:S05]  /*7980*/  @!P0 BRA `(.L_x_49) ;  /* 0xfffffffc00f08947 */ /* 0x008fea000383ffff */
[----:B------:R-:W-:Y:S05]  /*7990*/  BRA `(.L_x_135) ;  /* 0xffffffb000507947 */ /* 0x000fea000383ffff */
.L_x_50:
[----:B------:R-:W-:-:S07]  /*79a0*/  MOV R2, UR4 ;  /* 0x0000000400027c02 */ /* 0x000fce0008000f00 */
.L_x_136:
[----:B--2---:R2:W3:Y:S02]  /*79b0*/  SYNCS.PHASECHK.TRANS64.TRYWAIT P0, [R2+URZ+0xa0], R5 ;  /* 0x0000a005020075a7 */ /* 0x0044e400080011ff */
[----:B---3--:R-:W-:Y:S05]  /*79c0*/  @!P0 NANOSLEEP.SYNCS 0x989680 ;  /* 0x009896800000895d */ /* 0x008fea0003900000 */
[----:B------:R-:W3:Y:S02]  /*79d0*/  @!P0 SYNCS.PHASECHK.TRANS64 P0, [R2+URZ+0xa0], R5 ;  /* 0x0000a005020085a7 */ /* 0x000ee400080010ff */
[----:B---3--:R-:W-:Y:S05]  /*79e0*/  @!P0 BRA `(.L_x_136) ;  /* 0xfffffffc00f08947 */ /* 0x008fea000383ffff */
[----:B------:R-:W-:Y:S05]  /*79f0*/  BRA `(.L_x_137) ;  /* 0xffffffb000607947 */ /* 0x000fea000383ffff */
.L_x_51:
[----:B--2---:R2:W3:Y:S02]  /*7a00*/  SYNCS.PHASECHK.TRANS64.TRYWAIT P1, [R2+URZ+0x90], R4 ;  /* 0x00009004020075a7 */ /* 0x0044e400080211ff */
[----:B---3--:R-:W-:Y:S05]  /*7a10*/  @!P1 NANOSLEEP.SYNCS 0x989680 ;  /* 0x009896800000995d */ /* 0x008fea0003900000 */
[----:B------:R-:W3:Y:S02]  /*7a20*/  @!P1 SYNCS.PHASECHK.TRANS64 P1, [R2+URZ+0x90], R4 ;  /* 0x00009004020095a7 */ /* 0x000ee400080210ff */
[----:B---3--:R-:W-:Y:S05]  /*7a30*/  @!P1 BRA `(.L_x_51) ;  /* 0xfffffffc00f09947 */ /* 0x008fea000383ffff */
[----:B------:R-:W-:Y:S05]  /*7a40*/  BRA `(.L_x_138) ;  /* 0xffffffb000907947 */ /* 0x000fea000383ffff */
.L_x_54:
[----:B------:R-:W-:-:S07]  /*7a50*/  MOV R0, UR4 ;  /* 0x0000000400007c02 */ /* 0x000fce0008000f00 */
.L_x_139:
[----:B--2---:R2:W3:Y:S02]  /*7a60*/  SYNCS.PHASECHK.TRANS64.TRYWAIT P0, [R0+URZ+0xa0], R2 ;  /* 0x0000a002000075a7 */ /* 0x0044e400080011ff */
[----:B---3--:R-:W-:Y:S05]  /*7a70*/  @!P0 NANOSLEEP.SYNCS 0x989680 ;  /* 0x009896800000895d */ /* 0x008fea0003900000 */
[----:B------:R-:W3:Y:S02]  /*7a80*/  @!P0 SYNCS.PHASECHK.TRANS64 P0, [R0+URZ+0xa0], R2 ;  /* 0x0000a002000085a7 */ /* 0x000ee400080010ff */
[----:B---3--:R-:W-:Y:S05]  /*7a90*/  @!P0 BRA `(.L_x_139) ;  /* 0xfffffffc00f08947 */ /* 0x008fea000383ffff */
[----:B------:R-:W-:Y:S05]  /*7aa0*/  BRA `(.L_x_53) ;  /* 0xffffffb000e47947 */ /* 0x000fea000383ffff */
.L_x_61:
[----:B-1----:R1:W2:Y:S02]  /*7ab0*/  SYNCS.PHASECHK.TRANS64.TRYWAIT P1, [R0+URZ+0x90], R2 ;  /* 0x00009002000075a7 */ /* 0x0022a400080211ff */
[----:B--2---:R-:W-:Y:S05]  /*7ac0*/  @!P1 NANOSLEEP.SYNCS 0x989680 ;  /* 0x009896800000995d */ /* 0x004fea0003900000 */
[----:B------:R-:W2:Y:S02]  /*7ad0*/  @!P1 SYNCS.PHASECHK.TRANS64 P1, [R0+URZ+0x90], R2 ;  /* 0x00009002000095a7 */ /* 0x000ea400080210ff */
[----:B--2---:R-:W-:Y:S05]  /*7ae0*/  @!P1 BRA `(.L_x_61) ;  /* 0xfffffffc00f09947 */ /* 0x004fea000383ffff */
[----:B------:R-:W-:Y:S05]  /*7af0*/  BRA `(.L_x_140) ;  /* 0xffffffb800587947 */ /* 0x000fea000383ffff */
.L_x_62:
[----:B------:R-:W-:-:S07]  /*7b00*/  MOV R2, UR31 ;  /* 0x0000001f00027c02 */ /* 0x000fce0008000f00 */
.L_x_141:
[----:B-1----:R1:W2:Y:S02]  /*7b10*/  SYNCS.PHASECHK.TRANS64.TRYWAIT P0, [R2+URZ+0xd0], R0 ;  /* 0x0000d000020075a7 */ /* 0x0022a400080011ff */
[----:B--2---:R-:W-:Y:S05]  /*7b20*/  @!P0 NANOSLEEP.SYNCS 0x989680 ;  /* 0x009896800000895d */ /* 0x004fea0003900000 */
[----:B------:R-:W2:Y:S02]  /*7b30*/  @!P0 SYNCS.PHASECHK.TRANS64 P0, [R2+URZ+0xd0], R0 ;  /* 0x0000d000020085a7 */ /* 0x000ea400080010ff */
[----:B--2---:R-:W-:Y:S05]  /*7b40*/  @!P0 BRA `(.L_x_141) ;  /* 0xfffffffc00f08947 */ /* 0x004fea000383ffff */
[----:B------:R-:W-:Y:S05]  /*7b50*/  BRA `(.L_x_142) ;  /* 0xffffffb800a87947 */ /* 0x000fea000383ffff */
.L_x_65:
[----:B------:R-:W-:Y:S07]  /*7b60*/  MOV R0, UR5 ;  /* 0x0000000500007c02 */ /* 0x000fee0008000f00 */
.L_x_143:
[----:B-1----:R1:W2:Y:S02]  /*7b70*/  SYNCS.PHASECHK.TRANS64.TRYWAIT P0, [R0+URZ], R2 ;  /* 0x00000002000075a7 */ /* 0x0022a400080011ff */
[----:B--2---:R-:W-:Y:S05]  /*7b80*/  @!P0 NANOSLEEP.SYNCS 0x989680 ;  /* 0x009896800000895d */ /* 0x004fea0003900000 */
[----:B------:R-:W2:Y:S02]  /*7b90*/  @!P0 SYNCS.PHASECHK.TRANS64 P0, [R0+URZ], R2 ;  /* 0x00000002000085a7 */ /* 0x000ea400080010ff */
[----:B--2---:R-:W-:Y:S05]  /*7ba0*/  @!P0 BRA `(.L_x_143) ;  /* 0xfffffffc00f08947 */ /* 0x004fea000383ffff */
[----:B------:R-:W-:Y:S05]  /*7bb0*/  BRA `(.L_x_64) ;  /* 0xffffffb800c47947 */ /* 0x000fea000383ffff */
.L_x_68:
[----:B------:R-:W-:-:S07]  /*7bc0*/  MOV R0, UR4 ;  /* 0x0000000400007c02 */ /* 0x000fce0008000f00 */
.L_x_144:
[----:B--2---:R2:W4:Y:S02]  /*7bd0*/  SYNCS.PHASECHK.TRANS64.TRYWAIT P0, [R0+URZ], R2 ;  /* 0x00000002000075a7 */ /* 0x00452400080011ff */
[----:B----4-:R-:W-:Y:S05]  /*7be0*/  @!P0 NANOSLEEP.SYNCS 0x989680 ;  /* 0x009896800000895d */ /* 0x010fea0003900000 */
[----:B------:R-:W4:Y:S02]  /*7bf0*/  @!P0 SYNCS.PHASECHK.TRANS64 P0, [R0+URZ], R2 ;  /* 0x00000002000085a7 */ /* 0x000f2400080010ff */
[----:B----4-:R-:W-:Y:S05]  /*7c00*/  @!P0 BRA `(.L_x_144) ;  /* 0xfffffffc00f08947 */ /* 0x010fea000383ffff */
[----:B------:R-:W-:Y:S05]  /*7c10*/  BRA `(.L_x_145) ;  /* 0xffffffbc00a07947 */ /* 0x000fea000383ffff */
.L_x_69:
[----:B------:R-:W-:-:S07]  /*7c20*/  MOV R0, UR5 ;  /* 0x0000000500007c02 */ /* 0x000fce0008000f00 */
.L_x_146:
[----:B-1----:R1:W2:Y:S02]  /*7c30*/  SYNCS.PHASECHK.TRANS64.TRYWAIT P0, [R0+URZ], R3 ;  /* 0x00000003000075a7 */ /* 0x0022a400080011ff */
[----:B--2---:R-:W-:Y:S05]  /*7c40*/  @!P0 NANOSLEEP.SYNCS 0x989680 ;  /* 0x009896800000895d */ /* 0x004fea0003900000 */
[----:B------:R-:W2:Y:S02]  /*7c50*/  @!P0 SYNCS.PHASECHK.TRANS64 P0, [R0+URZ], R3 ;  /* 0x00000003000085a7 */ /* 0x000ea400080010ff */
[----:B--2---:R-:W-:Y:S05]  /*7c60*/  @!P0 BRA `(.L_x_146) ;  /* 0xfffffffc00f08947 */ /* 0x004fea000383ffff */
[----:B------:R-:W-:Y:S05]  /*7c70*/  BRA `(.L_x_147) ;  /* 0xffffffbc00ac7947 */ /* 0x000fea000383ffff */
.L_x_70:
[----:B------:R-:W-:-:S07]  /*7c80*/  MOV R0, UR5 ;  /* 0x0000000500007c02 */ /* 0x000fce0008000f00 */
.L_x_148:
[----:B-1----:R1:W2:Y:S02]  /*7c90*/  SYNCS.PHASECHK.TRANS64.TRYWAIT P0, [R0+URZ], R3 ;  /* 0x00000003000075a7 */ /* 0x0022a400080011ff */
[----:B--2---:R-:W-:Y:S05]  /*7ca0*/  @!P0 NANOSLEEP.SYNCS 0x989680 ;  /* 0x009896800000895d */ /* 0x004fea0003900000 */
[----:B------:R-:W2:Y:S02]  /*7cb0*/  @!P0 SYNCS.PHASECHK.TRANS64 P0, [R0+URZ], R3 ;  /* 0x00000003000085a7 */ /* 0x000ea400080010ff */
[----:B--2---:R-:W-:Y:S05]  /*7cc0*/  @!P0 BRA `(.L_x_148) ;  /* 0xfffffffc00f08947 */ /* 0x004fea000383ffff */
[----:B------:R-:W-:Y:S05]  /*7cd0*/  BRA `(.L_x_149) ;  /* 0xffffffbc00b87947 */ /* 0x000fea000383ffff */
.L_x_71:
[----:B-1----:R-:W-:-:S07]  /*7ce0*/  MOV R0, UR4 ;  /* 0x0000000400007c02 */ /* 0x002fce0008000f00 */
.L_x_150:
[----:B-1----:R1:W2:Y:S02]  /*7cf0*/  SYNCS.PHASECHK.TRANS64.TRYWAIT P0, [R0+URZ], R2 ;  /* 0x00000002000075a7 */ /* 0x0022a400080011ff */
[----:B--2---:R-:W-:Y:S05]  /*7d00*/  @!P0 NANOSLEEP.SYNCS 0x989680 ;  /* 0x009896800000895d */ /* 0x004fea0003900000 */
[----:B------:R-:W2:Y:S02]  /*7d10*/  @!P0 SYNCS.PHASECHK.TRANS64 P0, [R0+URZ], R2 ;  /* 0x00000002000085a7 */ /* 0x000ea400080010ff */
[----:B--2---:R-:W-:Y:S05]  /*7d20*/  @!P0 BRA `(.L_x_150) ;  /* 0xfffffffc00f08947 */ /* 0x004fea000383ffff */
[----:B------:R-:W-:Y:S05]  /*7d30*/  BRA `(.L_x_151) ;  /* 0xffffffbc00c47947 */ /* 0x000fea000383ffff */
.L_x_76:
[----:B--2---:R2:W3:Y:S02]  /*7d40*/  SYNCS.PHASECHK.TRANS64.TRYWAIT P0, [R8+URZ+0x90], R0 ;  /* 0x00009000080075a7 */ /* 0x0044e400080011ff */
[----:B---3--:R-:W-:Y:S05]  /*7d50*/  @!P0 NANOSLEEP.SYNCS 0x989680 ;  /* 0x009896800000895d */ /* 0x008fea0003900000 */
[----:B------:R-:W3:Y:S02]  /*7d60*/  @!P0 SYNCS.PHASECHK.TRANS64 P0, [R8+URZ+0x90], R0 ;  /* 0x00009000080085a7 */ /* 0x000ee400080010ff */
[----:B---3--:R-:W-:Y:S05]  /*7d70*/  @!P0 BRA `(.L_x_76) ;  /* 0xfffffffc00f08947 */ /* 0x008fea000383ffff */
[----:B------:R-:W-:Y:S05]  /*7d80*/  BRA `(.L_x_152) ;  /* 0xffffffc000e87947 */ /* 0x000fea000383ffff */
.L_x_79:
[----:B--2---:R-:W-:Y:S07]  /*7d90*/  MOV R0, UR24 ;  /* 0x0000001800007c02 */ /* 0x004fee0008000f00 */
.L_x_153:
[----:B--2---:R2:W3:Y:S02]  /*7da0*/  SYNCS.PHASECHK.TRANS64.TRYWAIT P1, [R0+URZ+0x88], R2 ;  /* 0x00008802000075a7 */ /* 0x0044e400080211ff */
[----:B---3--:R-:W-:Y:S05]  /*7db0*/  @!P1 NANOSLEEP.SYNCS 0x989680 ;  /* 0x009896800000995d */ /* 0x008fea0003900000 */
[----:B------:R-:W3:Y:S02]  /*7dc0*/  @!P1 SYNCS.PHASECHK.TRANS64 P1, [R0+URZ+0x88], R2 ;  /* 0x00008802000095a7 */ /* 0x000ee400080210ff */
[----:B---3--:R-:W-:Y:S05]  /*7dd0*/  @!P1 BRA `(.L_x_153) ;  /* 0xfffffffc00f09947 */ /* 0x008fea000383ffff */
[----:B------:R-:W-:Y:S05]  /*7de0*/  BRA `(.L_x_78) ;  /* 0xffffffc800607947 */ /* 0x000fea000383ffff */
.L_x_82:
[----:B------:R-:W-:Y:S07]  /*7df0*/  MOV R0, UR4 ;  /* 0x0000000400007c02 */ /* 0x000fee0008000f00 */
.L_x_154:
[----:B--2---:R2:W3:Y:S02]  /*7e00*/  SYNCS.PHASECHK.TRANS64.TRYWAIT P0, [R0+URZ+0x68], R2 ;  /* 0x00006802000075a7 */ /* 0x0044e400080011ff */
[----:B---3--:R-:W-:Y:S05]  /*7e10*/  @!P0 NANOSLEEP.SYNCS 0x989680 ;  /* 0x009896800000895d */ /* 0x008fea0003900000 */
[----:B------:R-:W3:Y:S02]  /*7e20*/  @!P0 SYNCS.PHASECHK.TRANS64 P0, [R0+URZ+0x68], R2 ;  /* 0x00006802000085a7 */ /* 0x000ee400080010ff */
[----:B---3--:R-:W-:Y:S05]  /*7e30*/  @!P0 BRA `(.L_x_154) ;  /* 0xfffffffc00f08947 */ /* 0x008fea000383ffff */
[----:B------:R-:W-:Y:S05]  /*7e40*/  BRA `(.L_x_155) ;  /* 0xffffffc800bc7947 */ /* 0x000fea000383ffff */
.L_x_83:
[----:B------:R-:W-:Y:S07]  /*7e50*/  MOV R2, UR5 ;  /* 0x0000000500027c02 */ /* 0x000fee0008000f00 */
.L_x_156:
[----:B--2---:R2:W3:Y:S02]  /*7e60*/  SYNCS.PHASECHK.TRANS64.TRYWAIT P0, [R2+URZ+0x68], R0 ;  /* 0x00006800020075a7 */ /* 0x0044e400080011ff */
[----:B---3--:R-:W-:Y:S05]  /*7e70*/  @!P0 NANOSLEEP.SYNCS 0x989680 ;  /* 0x009896800000895d */ /* 0x008fea0003900000 */
[----:B------:R-:W3:Y:S02]  /*7e80*/  @!P0 SYNCS.PHASECHK.TRANS64 P0, [R2+URZ+0x68], R0 ;  /* 0x00006800020085a7 */ /* 0x000ee400080010ff */
[----:B---3--:R-:W-:Y:S05]  /*7e90*/  @!P0 BRA `(.L_x_156) ;  /* 0xfffffffc00f08947 */ /* 0x008fea000383ffff */
[----:B------:R-:W-:Y:S05]  /*7ea0*/  BRA `(.L_x_157) ;  /* 0xffffffcc00247947 */ /* 0x000fea000383ffff */
.L_x_85:
[----:B------:R-:W-:-:S07]  /*7eb0*/  MOV R0, UR4 ;  /* 0x0000000400007c02 */ /* 0x000fce0008000f00 */
.L_x_158:
[----:B---3--:R3:W4:Y:S02]  /*7ec0*/  SYNCS.PHASECHK.TRANS64.TRYWAIT P0, [R0+URZ], R2 ;  /* 0x00000002000075a7 */ /* 0x00872400080011ff */
[----:B----4-:R-:W-:Y:S05]  /*7ed0*/  @!P0 NANOSLEEP.SYNCS 0x989680 ;  /* 0x009896800000895d */ /* 0x010fea0003900000 */
[----:B------:R-:W4:Y:S02]  /*7ee0*/  @!P0 SYNCS.PHASECHK.TRANS64 P0, [R0+URZ], R2 ;  /* 0x00000002000085a7 */ /* 0x000f2400080010ff */
[----:B----4-:R-:W-:Y:S05]  /*7ef0*/  @!P0 BRA `(.L_x_158) ;  /* 0xfffffffc00f08947 */ /* 0x010fea000383ffff */
[----:B------:R-:W-:Y:S05]  /*7f00*/  BRA `(.L_x_159) ;  /* 0xffffffcc00b87947 */ /* 0x000fea000383ffff */
.L_x_86:
[----:B------:R-:W-:-:S07]  /*7f10*/  MOV R0, UR5 ;  /* 0x0000000500007c02 */ /* 0x000fce0008000f00 */
.L_x_160:
[----:B--2---:R2:W3:Y:S02]  /*7f20*/  SYNCS.PHASECHK.TRANS64.TRYWAIT P0, [R0+URZ], R2 ;  /* 0x00000002000075a7 */ /* 0x0044e400080011ff */
[----:B---3--:R-:W-:Y:S05]  /*7f30*/  @!P0 NANOSLEEP.SYNCS 0x989680 ;  /* 0x009896800000895d */ /* 0x008fea0003900000 */
[----:B------:R-:W3:Y:S02]  /*7f40*/  @!P0 SYNCS.PHASECHK.TRANS64 P0, [R0+URZ], R2 ;  /* 0x00000002000085a7 */ /* 0x000ee400080010ff */
[----:B---3--:R-:W-:Y:S05]  /*7f50*/  @!P0 BRA `(.L_x_160) ;  /* 0xfffffffc00f08947 */ /* 0x008fea000383ffff */
[----:B------:R-:W-:Y:S05]  /*7f60*/  BRA `(.L_x_161) ;  /* 0xffffffcc00c47947 */ /* 0x000fea000383ffff */
.L_x_88:
[----:B-1----:R1:W2:Y:S02]  /*7f70*/  SYNCS.PHASECHK.TRANS64.TRYWAIT P0, [R0+URZ+0x90], R2 ;  /* 0x00009002000075a7 */ /* 0x0022a400080011ff */
[----:B--2---:R-:W-:Y:S05]  /*7f80*/  @!P0 NANOSLEEP.SYNCS 0x989680 ;  /* 0x009896800000895d */ /* 0x004fea0003900000 */
[----:B------:R-:W2:Y:S02]  /*7f90*/  @!P0 SYNCS.PHASECHK.TRANS64 P0, [R0+URZ+0x90], R2 ;  /* 0x00009002000085a7 */ /* 0x000ea400080010ff */
[----:B--2---:R-:W-:Y:S05]  /*7fa0*/  @!P0 BRA `(.L_x_88) ;  /* 0xfffffffc00f08947 */ /* 0x004fea000383ffff */
[----:B------:R-:W-:Y:S05]  /*7fb0*/  BRA `(.L_x_162) ;  /* 0xffffffd000b07947 */ /* 0x000fea000383ffff */
.L_x_98:
[----:B-1----:R1:W3:Y:S02]  /*7fc0*/  SYNCS.PHASECHK.TRANS64.TRYWAIT P1, [R2+URZ+0x50], R4 ;  /* 0x00005004020075a7 */ /* 0x0022e400080211ff */
[----:B---3--:R-:W-:Y:S05]  /*7fd0*/  @!P1 NANOSLEEP.SYNCS 0x989680 ;  /* 0x009896800000995d */ /* 0x008fea0003900000 */
[----:B------:R-:W3:Y:S02]  /*7fe0*/  @!P1 SYNCS.PHASECHK.TRANS64 P1, [R2+URZ+0x50], R4 ;  /* 0x00005004020095a7 */ /* 0x000ee400080210ff */
[----:B---3--:R-:W-:Y:S05]  /*7ff0*/  @!P1 BRA `(.L_x_98) ;  /* 0xfffffffc00f09947 */ /* 0x008fea000383ffff */
[----:B------:R-:W-:Y:S05]  /*8000*/  BRA `(.L_x_97) ;  /* 0xffffffe000207947 */ /* 0x000fea000383ffff */
.L_x_100:
[----:B-1----:R1:W2:Y:S02]  /*8010*/  SYNCS.PHASECHK.TRANS64.TRYWAIT P0, [R27+URZ+0xb0], R3 ;  /* 0x0000b0031b0075a7 */ /* 0x0022a400080011ff */
[----:B--2---:R-:W-:Y:S05]  /*8020*/  @!P0 NANOSLEEP.SYNCS 0x989680 ;  /* 0x009896800000895d */ /* 0x004fea0003900000 */
[----:B------:R-:W2:Y:S02]  /*8030*/  @!P0 SYNCS.PHASECHK.TRANS64 P0, [R27+URZ+0xb0], R3 ;  /* 0x0000b0031b0085a7 */ /* 0x000ea400080010ff */
[----:B--2---:R-:W-:Y:S05]  /*8040*/  @!P0 BRA `(.L_x_100) ;  /* 0xfffffffc00f08947 */ /* 0x004fea000383ffff */
[----:B------:R-:W-:Y:S05]  /*8050*/  BRA `(.L_x_99) ;  /* 0xffffffe000707947 */ /* 0x000fea000383ffff */
.L_x_111:
[----:B-1----:R1:W2:Y:S02]  /*8060*/  SYNCS.PHASECHK.TRANS64.TRYWAIT P0, [R2+URZ+0x50], R63 ;  /* 0x0000503f020075a7 */ /* 0x0022a400080011ff */
[----:B--2---:R-:W-:Y:S05]  /*8070*/  @!P0 NANOSLEEP.SYNCS 0x989680 ;  /* 0x009896800000895d */ /* 0x004fea0003900000 */
[----:B------:R-:W2:Y:S02]  /*8080*/  @!P0 SYNCS.PHASECHK.TRANS64 P0, [R2+URZ+0x50], R63 ;  /* 0x0000503f020085a7 */ /* 0x000ea400080010ff */
[----:B--2---:R-:W-:Y:S05]  /*8090*/  @!P0 BRA `(.L_x_111) ;  /* 0xfffffffc00f08947 */ /* 0x004fea000383ffff */
[----:B------:R-:W-:Y:S05]  /*80a0*/  BRA `(.L_x_110) ;  /* 0xffffffe800847947 */ /* 0x000fea000383ffff */
        .weak           $__internal_0_$__cuda_sm10x_tcgen05_guardrail_trap_col_being_dealloced_not_returned_by_alloc
        .type           $__internal_0_$__cuda_sm10x_tcgen05_guardrail_trap_col_being_dealloced_not_returned_by_alloc,@function
        .size           $__internal_0_$__cuda_sm10x_tcgen05_guardrail_trap_col_being_dealloced_not_returned_by_alloc,($__internal_1_$__cuda_sm10x_tcgen05_guardrail_trap_phase_invalid_during_alloc - $__internal_0_$__cuda_sm10x_tcgen05_guardrail_trap_col_being_dealloced_not_returned_by_alloc)
$__internal_0_$__cuda_sm10x_tcgen05_guardrail_trap_col_being_dealloced_not_returned_by_alloc:
[----:B------:R-:W-:Y:S05]  /*80b0*/  BPT.TRAP 0x1 ;  /* 0x000000040000795c */ /* 0x000fea0000300000 */
[----:B------:R-:W-:-:S04]  /*80c0*/  HFMA2 R3, -RZ, RZ, 0, 0 ;  /* 0x00000000ff037431 */ /* 0x000fc800000001ff */
[----:B------:R-:W-:Y:S05]  /*80d0*/  RET.REL.NODEC R2 `(_ZN7cutlass13device_kernelINS_4gemm6kernel13GemmUniversalIN4cute5tupleIJiiiiEEENS1_10collective13CollectiveMmaINS1_35MainloopSm100TmaUmmaWarpSpecializedILi5ELi2ELi4ENS5_IJNS4_1CILi2EEENSA_ILi1EEESC_EEEEENS5_IJNSA_ILi64EEESF_SF_EEENS_10bfloat16_tENS5_IJlSC_lEEESH_SI_NS4_8TiledMMAINS4_8MMA_AtomIJNS4_20SM100_MMA_F16BF16_SSISH_SH_fLi64ELi64ELNS4_4UMMA5MajorE0ELSN_0ELNSM_7ScaleInE0ELSO_0EEEEEENS4_6LayoutINS5_IJSC_SC_SC_EEENS5_IJNSA_ILi0EEEST_ST_EEEEENS5_IJNS4_10UnderscoreESW_SW_EEEEENS4_13SM90_TMA_LOADENS4_14ComposedLayoutINS4_7SwizzleILi3ELi4ELi3EEENS4_18smem_ptr_flag_bitsILi16EEENSR_INS5_IJNSA_ILi8EEESF_EEENS5_IJSF_SC_EEEEEEEvNS4_8identityENS4_23SM90_TMA_LOAD_MULTICASTES19_vS1A_EENS_8epilogue10collective18CollectiveEpilogueINS1D_23Sm100TmaWarpSpecializedILi3ELi2ELi16ELb1ELb0EEEJSG_NS5_IJNSR_ISF_SC_EENSR_INSA_ILi32EEESC_EEEEESH_SI_SH_SI_NS1D_6fusion15FusionCallbacksIS1H_NS1M_17LinearCombinationISH_fSH_fLNS_15FloatRoundStyleE2EEESG_S1L_JEEENS4_5SM1004TMEM4LOAD26SM100_TMEM_LOAD_16dp256b4xESZ_NS10_INS11_ILi2ELi4ELi3EEES14_NSR_INS5_IJS15_S1J_EEENS5_IJS1J_SC_EEEEEEENS4_17SM75_U32x4_LDSM_NENS4_14SM90_TMA_STOREES20_NS4_17SM90_U32x4_STSM_NENS4_39AutoVectorizingCopyWithAssumedAlignmentILi128EEEEEEvvEEEEvNT_6ParamsE) ;  /* 0xffffff7c02c87950 */ /* 0x000fea0003c3ffff */
        .weak           $__internal_1_$__cuda_sm10x_tcgen05_guardrail_trap_phase_invalid_during_alloc
        .type           $__internal_1_$__cuda_sm10x_tcgen05_guardrail_trap_phase_invalid_during_alloc,@function
        .size           $__internal_1_$__cuda_sm10x_tcgen05_guardrail_trap_phase_invalid_during_alloc,($__internal_2_$__cuda_sm10x_tcgen05_guardrail_trap_unallocated_columns_being_dealloced - $__internal_1_$__cuda_sm10x_tcgen05_guardrail_trap_phase_invalid_during_alloc)
$__internal_1_$__cuda_sm10x_tcgen05_guardrail_trap_phase_invalid_during_alloc:
[----:B------:R-:W-:Y:S05]  /*80e0*/  BPT.TRAP 0x1 ;  /* 0x000000040000795c */ /* 0x000fea0000300000 */
[----:B------:R-:W-:-:S04]  /*80f0*/  MOV R5, 0x0 ;  /* 0x0000000000057802 */ /* 0x000fc80000000f00 */
[----:B------:R-:W-:Y:S05]  /*8100*/  RET.REL.NODEC R4 `(_ZN7cutlass13device_kernelINS_4gemm6kernel13GemmUniversalIN4cute5tupleIJiiiiEEENS1_10collective13CollectiveMmaINS1_35MainloopSm100TmaUmmaWarpSpecializedILi5ELi2ELi4ENS5_IJNS4_1CILi2EEENSA_ILi1EEESC_EEEEENS5_IJNSA_ILi64EEESF_SF_EEENS_10bfloat16_tENS5_IJlSC_lEEESH_SI_NS4_8TiledMMAINS4_8MMA_AtomIJNS4_20SM100_MMA_F16BF16_SSISH_SH_fLi64ELi64ELNS4_4UMMA5MajorE0ELSN_0ELNSM_7ScaleInE0ELSO_0EEEEEENS4_6LayoutINS5_IJSC_SC_SC_EEENS5_IJNSA_ILi0EEEST_ST_EEEEENS5_IJNS4_10UnderscoreESW_SW_EEEEENS4_13SM90_TMA_LOADENS4_14ComposedLayoutINS4_7SwizzleILi3ELi4ELi3EEENS4_18smem_ptr_flag_bitsILi16EEENSR_INS5_IJNSA_ILi8EEESF_EEENS5_IJSF_SC_EEEEEEEvNS4_8identityENS4_23SM90_TMA_LOAD_MULTICASTES19_vS1A_EENS_8epilogue10collective18CollectiveEpilogueINS1D_23Sm100TmaWarpSpecializedILi3ELi2ELi16ELb1ELb0EEEJSG_NS5_IJNSR_ISF_SC_EENSR_INSA_ILi32EEESC_EEEEESH_SI_SH_SI_NS1D_6fusion15FusionCallbacksIS1H_NS1M_17LinearCombinationISH_fSH_fLNS_15FloatRoundStyleE2EEESG_S1L_JEEENS4_5SM1004TMEM4LOAD26SM100_TMEM_LOAD_16dp256b4xESZ_NS10_INS11_ILi2ELi4ELi3EEES14_NSR_INS5_IJS15_S1J_EEENS5_IJS1J_SC_EEEEEEENS4_17SM75_U32x4_LDSM_NENS4_14SM90_TMA_STOREES20_NS4_17SM90_U32x4_STSM_NENS4_39AutoVectorizingCopyWithAssumedAlignmentILi128EEEEEEvvEEEEvNT_6ParamsE) ;  /* 0xffffff7c04bc7950 */ /* 0x000fea0003c3ffff */
        .weak           $__internal_2_$__cuda_sm10x_tcgen05_guardrail_trap_unallocated_columns_being_dealloced
        .type           $__internal_2_$__cuda_sm10x_tcgen05_guardrail_trap_unallocated_columns_being_dealloced,@function
        .size           $__internal_2_$__cuda_sm10x_tcgen05_guardrail_trap_unallocated_columns_being_dealloced,(.L_x_164 - $__internal_2_$__cuda_sm10x_tcgen05_guardrail_trap_unallocated_columns_being_dealloced)
$__internal_2_$__cuda_sm10x_tcgen05_guardrail_trap_unallocated_columns_being_dealloced:
[----:B------:R-:W-:Y:S05]  /*8110*/  BPT.TRAP 0x1 ;  /* 0x000000040000795c */ /* 0x000fea0000300000 */
[----:B------:R-:W-:-:S04]  /*8120*/  HFMA2 R3, -RZ, RZ, 0, 0 ;  /* 0x00000000ff037431 */ /* 0x000fc800000001ff */
[----:B------:R-:W-:Y:S05]  /*8130*/  RET.REL.NODEC R2 `(_ZN7cutlass13device_kernelINS_4gemm6kernel13GemmUniversalIN4cute5tupleIJiiiiEEENS1_10collective13CollectiveMmaINS1_35MainloopSm100TmaUmmaWarpSpecializedILi5ELi2ELi4ENS5_IJNS4_1CILi2EEENSA_ILi1EEESC_EEEEENS5_IJNSA_ILi64EEESF_SF_EEENS_10bfloat16_tENS5_IJlSC_lEEESH_SI_NS4_8TiledMMAINS4_8MMA_AtomIJNS4_20SM100_MMA_F16BF16_SSISH_SH_fLi64ELi64ELNS4_4UMMA5MajorE0ELSN_0ELNSM_7ScaleInE0ELSO_0EEEEEENS4_6LayoutINS5_IJSC_SC_SC_EEENS5_IJNSA_ILi0EEEST_ST_EEEEENS5_IJNS4_10UnderscoreESW_SW_EEEEENS4_13SM90_TMA_LOADENS4_14ComposedLayoutINS4_7SwizzleILi3ELi4ELi3EEENS4_18smem_ptr_flag_bitsILi16EEENSR_INS5_IJNSA_ILi8EEESF_EEENS5_IJSF_SC_EEEEEEEvNS4_8identityENS4_23SM90_TMA_LOAD_MULTICASTES19_vS1A_EENS_8epilogue10collective18CollectiveEpilogueINS1D_23Sm100TmaWarpSpecializedILi3ELi2ELi16ELb1ELb0EEEJSG_NS5_IJNSR_ISF_SC_EENSR_INSA_ILi32EEESC_EEEEESH_SI_SH_SI_NS1D_6fusion15FusionCallbacksIS1H_NS1M_17LinearCombinationISH_fSH_fLNS_15FloatRoundStyleE2EEESG_S1L_JEEENS4_5SM1004TMEM4LOAD26SM100_TMEM_LOAD_16dp256b4xESZ_NS10_INS11_ILi2ELi4ELi3EEES14_NSR_INS5_IJS15_S1J_EEENS5_IJS1J_SC_EEEEEEENS4_17SM75_U32x4_LDSM_NENS4_14SM90_TMA_STOREES20_NS4_17SM90_U32x4_STSM_NENS4_39AutoVectorizingCopyWithAssumedAlignmentILi128EEEEEEvvEEEEvNT_6ParamsE) ;  /* 0xffffff7c02b07950 */ /* 0x000fea0003c3ffff */
.L_x_163:
[----:B------:R-:W-:-:S00]  /*8140*/  BRA `(.L_x_163) ;  /* 0xfffffffc00fc7947 */ /* 0x000fc0000383ffff */
[----:B------:R-:W-:-:S00]  /*8150*/  NOP ;  /* 0x0000000000007918 */ /* 0x000fc00000000000 */
        /* <DEDUP_REMOVED lines=10> */
.L_x_164:


//--------------------- .nv.global.init           --------------------------
	.section	.nv.global.init,"aw",@progbits
.nv.global.init:
	.type		$str$27,@object
	.size		$str$27,($str$28 - $str$27)
$str$27:
        /*0000*/ 	.byte	0x28, 0x61, 0x64, 0x64, 0x72, 0x65, 0x73, 0x73, 0x20, 0x26, 0x20, 0x6d, 0x61, 0x73, 0x6b, 0x29
        /*0010*/ 	.byte	0x20, 0x3d, 0x3d, 0x20, 0x30, 0x00
	.type		$str$28,@object
	.size		$str$28,($str$26 - $str$28)
$str$28:
        /*0016*/ 	.byte	0x2f, 0x74, 0x6d, 0x70, 0x2f, 0x63, 0x75, 0x74, 0x6c, 0x61, 0x73, 0x73, 0x5f, 0x73, 0x77, 0x65
        /*0026*/ 	.byte	0x65, 0x70, 0x5f, 0x73, 0x72, 0x63, 0x2f, 0x69, 0x6e, 0x63, 0x6c, 0x75, 0x64, 0x65, 0x2f, 0x63
        /*0036*/ 	.byte	0x75, 0x74, 0x65, 0x2f, 0x70, 0x6f, 0x69, 0x6e, 0x74, 0x65, 0x72, 0x5f, 0x66, 0x6c, 0x61, 0x67
        /*0046*/ 	.byte	0x67, 0x65, 0x64, 0x2e, 0x68, 0x70, 0x70, 0x00
	.type		$str$26,@object
	.size		$str$26,($str$25 - $str$26)
$str$26:
        /*004e*/ 	.byte	0x2f, 0x74, 0x6d, 0x70, 0x2f, 0x63, 0x75, 0x74, 0x6c, 0x61, 0x73, 0x73, 0x5f, 0x73, 0x77, 0x65
        /*005e*/ 	.byte	0x65, 0x70, 0x5f, 0x73, 0x72, 0x63, 0x2f, 0x69, 0x6e, 0x63, 0x6c, 0x75, 0x64, 0x65, 0x2f, 0x63
        /*006e*/ 	.byte	0x75, 0x74, 0x65, 0x2f, 0x61, 0x74, 0x6f, 0x6d, 0x2f, 0x63, 0x6f, 0x70, 0x79, 0x5f, 0x74, 0x72
        /*007e*/ 	.byte	0x61, 0x69, 0x74, 0x73, 0x5f, 0x73, 0x6d, 0x31, 0x30, 0x30, 0x2e, 0x68, 0x70, 0x70, 0x00
	.type		$str$25,@object
	.size		$str$25,(__unnamed_1 - $str$25)
$str$25:
        /*008d*/ 	.byte	0x28, 0x28, 0x75, 0x69, 0x6e, 0x74, 0x33, 0x32, 0x5f, 0x74, 0x28, 0x74, 0x68, 0x72, 0x65, 0x61
        /*009d*/ 	.byte	0x64, 0x49, 0x64, 0x78, 0x2e, 0x78, 0x29, 0x20, 0x2f, 0x20, 0x33, 0x32, 0x29, 0x20, 0x25, 0x20
        /*00ad*/ 	.byte	0x34, 0x29, 0x20, 0x3d, 0x3d, 0x20, 0x28, 0x28, 0x28, 0x74, 0x6d, 0x65, 0x6d, 0x5f, 0x61, 0x64
        /*00bd*/ 	.byte	0x64, 0x72, 0x20, 0x3e, 0x3e, 0x20, 0x31, 0x36, 0x29, 0x20, 0x2f, 0x20, 0x33, 0x32, 0x29, 0x20
        /*00cd*/ 	.byte	0x25, 0x20, 0x34, 0x29, 0x00
	.type		__unnamed_1,@object
	.size		__unnamed_1,(__unnamed_2 - __unnamed_1)
__unnamed_1:
        /*00d2*/ 	.byte	0x61, 0x75, 0x74, 0x6f, 0x20, 0x63, 0x75, 0x74, 0x65, 0x3a, 0x3a, 0x61, 0x73, 0x5f, 0x70, 0x6f
        /* <DEDUP_REMOVED lines=24> */
        /*0262*/ 	.byte	0x30, 0x34, 0x38, 0x3e, 0x3e, 0x3e, 0x3e, 0x5d, 0x00
	.type		__unnamed_2,@object
	.size		__unnamed_2,(.L_2 - __unnamed_2)
__unnamed_2:
        /* <DEDUP_REMOVED lines=45> */
        /*053b*/ 	.byte	0x3e, 0x3e, 0x3e, 0x5d, 0x00
.L_2:


//--------------------- .nv.shared._ZN7cutlass13device_kernelINS_4gemm6kernel13GemmUniversalIN4cute5tupleIJiiiiEEENS1_10collective13CollectiveMmaINS1_35MainloopSm100TmaUmmaWarpSpecializedILi5ELi2ELi4ENS5_IJNS4_1CILi2EEENSA_ILi1EEESC_EEEEENS5_IJNSA_ILi64EEESF_SF_EEENS_10bfloat16_tENS5_IJlSC_lEEESH_SI_NS4_8TiledMMAINS4_8MMA_AtomIJNS4_20SM100_MMA_F16BF16_SSISH_SH_fLi64ELi64ELNS4_4UMMA5MajorE0ELSN_0ELNSM_7ScaleInE0ELSO_0EEEEEENS4_6LayoutINS5_IJSC_SC_SC_EEENS5_IJNSA_ILi0EEEST_ST_EEEEENS5_IJNS4_10UnderscoreESW_SW_EEEEENS4_13SM90_TMA_LOADENS4_14ComposedLayoutINS4_7SwizzleILi3ELi4ELi3EEENS4_18smem_ptr_flag_bitsILi16EEENSR_INS5_IJNSA_ILi8EEESF_EEENS5_IJSF_SC_EEEEEEEvNS4_8identityENS4_23SM90_TMA_LOAD_MULTICASTES19_vS1A_EENS_8epilogue10collective18CollectiveEpilogueINS1D_23Sm100TmaWarpSpecializedILi3ELi2ELi16ELb1ELb0EEEJSG_NS5_IJNSR_ISF_SC_EENSR_INSA_ILi32EEESC_EEEEESH_SI_SH_SI_NS1D_6fusion15FusionCallbacksIS1H_NS1M_17LinearCombinationISH_fSH_fLNS_15FloatRoundStyleE2EEESG_S1L_JEEENS4_5SM1004TMEM4LOAD26SM100_TMEM_LOAD_16dp256b4xESZ_NS10_INS11_ILi2ELi4ELi3EEES14_NSR_INS5_IJS15_S1J_EEENS5_IJS1J_SC_EEEEEEENS4_17SM75_U32x4_LDSM_NENS4_14SM90_TMA_STOREES20_NS4_17SM90_U32x4_STSM_NENS4_39AutoVectorizingCopyWithAssumedAlignmentILi128EEEEEEvvEEEEvNT_6ParamsE --------------------------
	.section	.nv.shared._ZN7cutlass13device_kernelINS_4gemm6kernel13GemmUniversalIN4cute5tupleIJiiiiEEENS1_10collective13CollectiveMmaINS1_35MainloopSm100TmaUmmaWarpSpecializedILi5ELi2ELi4ENS5_IJNS4_1CILi2EEENSA_ILi1EEESC_EEEEENS5_IJNSA_ILi64EEESF_SF_EEENS_10bfloat16_tENS5_IJlSC_lEEESH_SI_NS4_8TiledMMAINS4_8MMA_AtomIJNS4_20SM100_MMA_F16BF16_SSISH_SH_fLi64ELi64ELNS4_4UMMA5MajorE0ELSN_0ELNSM_7ScaleInE0ELSO_0EEEEEENS4_6LayoutINS5_IJSC_SC_SC_EEENS5_IJNSA_ILi0EEEST_ST_EEEEENS5_IJNS4_10UnderscoreESW_SW_EEEEENS4_13SM90_TMA_LOADENS4_14ComposedLayoutINS4_7SwizzleILi3ELi4ELi3EEENS4_18smem_ptr_flag_bitsILi16EEENSR_INS5_IJNSA_ILi8EEESF_EEENS5_IJSF_SC_EEEEEEEvNS4_8identityENS4_23SM90_TMA_LOAD_MULTICASTES19_vS1A_EENS_8epilogue10collective18CollectiveEpilogueINS1D_23Sm100TmaWarpSpecializedILi3ELi2ELi16ELb1ELb0EEEJSG_NS5_IJNSR_ISF_SC_EENSR_INSA_ILi32EEESC_EEEEESH_SI_SH_SI_NS1D_6fusion15FusionCallbacksIS1H_NS1M_17LinearCombinationISH_fSH_fLNS_15FloatRoundStyleE2EEESG_S1L_JEEENS4_5SM1004TMEM4LOAD26SM100_TMEM_LOAD_16dp256b4xESZ_NS10_INS11_ILi2ELi4ELi3EEES14_NSR_INS5_IJS15_S1J_EEENS5_IJS1J_SC_EEEEEEENS4_17SM75_U32x4_LDSM_NENS4_14SM90_TMA_STOREES20_NS4_17SM90_U32x4_STSM_NENS4_39AutoVectorizingCopyWithAssumedAlignmentILi128EEEEEEvvEEEEvNT_6ParamsE,"aw",@nobits
	.sectionflags	@""
	.align	16
	.zero		1024


//--------------------- .nv.shared.reserved.0     --------------------------
	.section	.nv.shared.reserved.0,"aw",@nobits
	.weak		__nv_reservedSMEM_offset_0_alias
	.size		__nv_reservedSMEM_offset_0_alias, 0, 64
	.other		__nv_reservedSMEM_offset_0_alias,@"STO_CUDA_RESERVED_SHARED STV_DEFAULT"
__nv_reservedSMEM_offset_0_alias:
	.zero		0
.nv.shared.reserved.0:
	.zero		64
	.weak		__nv_reservedSMEM_tcgen05_partition
	.type		__nv_reservedSMEM_tcgen05_partition,@object
	.size		__nv_reservedSMEM_tcgen05_partition,(.L_0 - __nv_reservedSMEM_tcgen05_partition)
__nv_reservedSMEM_tcgen05_partition:
	.zero		32
.L_0:


//--------------------- .nv.global                --------------------------
	.section	.nv.global,"aw",@nobits
.nv.global:
	.type		_ZN39_INTERNAL_5e93a13d_4_k_cu_064d32b7_77294cute1_E,@object
	.size		_ZN39_INTERNAL_5e93a13d_4_k_cu_064d32b7_77294cute1_E,(_ZN39_INTERNAL_5e93a13d_4_k_cu_064d32b7_77294cuda3std3__45__cpo6cbeginE - _ZN39_INTERNAL_5e93a13d_4_k_cu_064d32b7_77294cute1_E)
_ZN39_INTERNAL_5e93a13d_4_k_cu_064d32b7_77294cute1_E:
	.zero		1
	.type		_ZN39_INTERNAL_5e93a13d_4_k_cu_064d32b7_77294cuda3std3__45__cpo6cbeginE,@object
	.size		_ZN39_INTERNAL_5e93a13d_4_k_cu_064d32b7_77294cuda3std3__45__cpo6cbeginE,(_ZN39_INTERNAL_5e93a13d_4_k_cu_064d32b7_77294cuda3std3__48in_placeE - _ZN39_INTERNAL_5e93a13d_4_k_cu_064d32b7_77294cuda3std3__45__cpo6cbeginE)
_ZN39_INTERNAL_5e93a13d_4_k_cu_064d32b7_77294cuda3std3__45__cpo6cbeginE:
	.zero		1
	.type		_ZN39_INTERNAL_5e93a13d_4_k_cu_064d32b7_77294cuda3std3__48in_placeE,@object
	.size		_ZN39_INTERNAL_5e93a13d_4_k_cu_064d32b7_77294cuda3std3__48in_placeE,(_ZN39_INTERNAL_5e93a13d_4_k_cu_064d32b7_77294cuda3std6ranges3__45__cpo9iter_moveE - _ZN39_INTERNAL_5e93a13d_4_k_cu_064d32b7_77294cuda3std3__48in_placeE)
_ZN39_INTERNAL_5e93a13d_4_k_cu_064d32b7_77294cuda3std3__48in_placeE:
	.zero		1
	.type		_ZN39_INTERNAL_5e93a13d_4_k_cu_064d32b7_77294cuda3std6ranges3__45__cpo9iter_moveE,@object
	.size		_ZN39_INTERNAL_5e93a13d_4_k_cu_064d32b7_77294cuda3std6ranges3__45__cpo9iter_moveE,(_ZN39_INTERNAL_5e93a13d_4_k_cu_064d32b7_77294cuda3std3__45__cpo5beginE - _ZN39_INTERNAL_5e93a13d_4_k_cu_064d32b7_77294cuda3std6ranges3__45__cpo9iter_moveE)
_ZN39_INTERNAL_5e93a13d_4_k_cu_064d32b7_77294cuda3std6ranges3__45__cpo9iter_moveE:
	.zero		1
	.type		_ZN39_INTERNAL_5e93a13d_4_k_cu_064d32b7_77294cuda3std3__45__cpo5beginE,@object
	.size		_ZN39_INTERNAL_5e93a13d_4_k_cu_064d32b7_77294cuda3std3__45__cpo5beginE,(_ZN39_INTERNAL_5e93a13d_4_k_cu_064d32b7_77294cuda3std3__441_GLOBAL__N__5e93a13d_4_k_cu_064d32b7_77296ignoreE - _ZN39_INTERNAL_5e93a13d_4_k_cu_064d32b7_77294cuda3std3__45__cpo5beginE)
_ZN39_INTERNAL_5e93a13d_4_k_cu_064d32b7_77294cuda3std3__45__cpo5beginE:
	.zero		1
	.type		_ZN39_INTERNAL_5e93a13d_4_k_cu_064d32b7_77294cuda3std3__441_GLOBAL__N__5e93a13d_4_k_cu_064d32b7_77296ignoreE,@object
	.size		_ZN39_INTERNAL_5e93a13d_4_k_cu_064d32b7_77294cuda3std3__441_GLOBAL__N__5e93a13d_4_k_cu_064d32b7_77296ignoreE,(_ZN39_INTERNAL_5e93a13d_4_k_cu_064d32b7_77294cute7productE - _ZN39_INTERNAL_5e93a13d_4_k_cu_064d32b7_77294cuda3std3__441_GLOBAL__N__5e93a13d_4_k_cu_064d32b7_77296ignoreE)
_ZN39_INTERNAL_5e93a13d_4_k_cu_064d32b7_77294cuda3std3__441_GLOBAL__N__5e93a13d_4_k_cu_064d32b7_77296ignoreE:
	.zero		1
	.type		_ZN39_INTERNAL_5e93a13d_4_k_cu_064d32b7_77294cute7productE,@object
	.size		_ZN39_INTERNAL_5e93a13d_4_k_cu_064d32b7_77294cute7productE,(_ZN39_INTERNAL_5e93a13d_4_k_cu_064d32b7_77294cuda3std3__45__cpo3endE - _ZN39_INTERNAL_5e93a13d_4_k_cu_064d32b7_77294cute7productE)
_ZN39_INTERNAL_5e93a13d_4_k_cu_064d32b7_77294cute7productE:
	.zero		1
	.type		_ZN39_INTERNAL_5e93a13d_4_k_cu_064d32b7_77294cuda3std3__45__cpo3endE,@object
	.size		_ZN39_INTERNAL_5e93a13d_4_k_cu_064d32b7_77294cuda3std3__45__cpo3endE,(_ZN39_INTERNAL_5e93a13d_4_k_cu_064d32b7_77294cuda3std3__419piecewise_constructE - _ZN39_INTERNAL_5e93a13d_4_k_cu_064d32b7_77294cuda3std3__45__cpo3endE)
_ZN39_INTERNAL_5e93a13d_4_k_cu_064d32b7_77294cuda3std3__45__cpo3endE:
	.zero		1
	.type		_ZN39_INTERNAL_5e93a13d_4_k_cu_064d32b7_77294cuda3std3__419piecewise_constructE,@object
	.size		_ZN39_INTERNAL_5e93a13d_4_k_cu_064d32b7_77294cuda3std3__419piecewise_constructE,(_ZN39_INTERNAL_5e93a13d_4_k_cu_064d32b7_77294cuda3std3__45__cpo4cendE - _ZN39_INTERNAL_5e93a13d_4_k_cu_064d32b7_77294cuda3std3__419piecewise_constructE)
_ZN39_INTERNAL_5e93a13d_4_k_cu_064d32b7_77294cuda3std3__419piecewise_constructE:
	.zero		1
	.type		_ZN39_INTERNAL_5e93a13d_4_k_cu_064d32b7_77294cuda3std3__45__cpo4cendE,@object
	.size		_ZN39_INTERNAL_5e93a13d_4_k_cu_064d32b7_77294cuda3std3__45__cpo4cendE,(_ZN39_INTERNAL_5e93a13d_4_k_cu_064d32b7_77294cuda3std6ranges3__45__cpo4swapE - _ZN39_INTERNAL_5e93a13d_4_k_cu_064d32b7_77294cuda3std3__45__cpo4cendE)
_ZN39_INTERNAL_5e93a13d_4_k_cu_064d32b7_77294cuda3std3__45__cpo4cendE:
	.zero		1
	.type		_ZN39_INTERNAL_5e93a13d_4_k_cu_064d32b7_77294cuda3std6ranges3__45__cpo4swapE,@object
	.size		_ZN39_INTERNAL_5e93a13d_4_k_cu_064d32b7_77294cuda3std6ranges3__45__cpo4swapE,(.L_10 - _ZN39_INTERNAL_5e93a13d_4_k_cu_064d32b7_77294cuda3std6ranges3__45__cpo4swapE)
_ZN39_INTERNAL_5e93a13d_4_k_cu_064d32b7_77294cuda3std6ranges3__45__cpo4swapE:
	.zero		1
.L_10:


//--------------------- .nv.constant0._ZN7cutlass13device_kernelINS_4gemm6kernel13GemmUniversalIN4cute5tupleIJiiiiEEENS1_10collective13CollectiveMmaINS1_35MainloopSm100TmaUmmaWarpSpecializedILi5ELi2ELi4ENS5_IJNS4_1CILi2EEENSA_ILi1EEESC_EEEEENS5_IJNSA_ILi64EEESF_SF_EEENS_10bfloat16_tENS5_IJlSC_lEEESH_SI_NS4_8TiledMMAINS4_8MMA_AtomIJNS4_20SM100_MMA_F16BF16_SSISH_SH_fLi64ELi64ELNS4_4UMMA5MajorE0ELSN_0ELNSM_7ScaleInE0ELSO_0EEEEEENS4_6LayoutINS5_IJSC_SC_SC_EEENS5_IJNSA_ILi0EEEST_ST_EEEEENS5_IJNS4_10UnderscoreESW_SW_EEEEENS4_13SM90_TMA_LOADENS4_14ComposedLayoutINS4_7SwizzleILi3ELi4ELi3EEENS4_18smem_ptr_flag_bitsILi16EEENSR_INS5_IJNSA_ILi8EEESF_EEENS5_IJSF_SC_EEEEEEEvNS4_8identityENS4_23SM90_TMA_LOAD_MULTICASTES19_vS1A_EENS_8epilogue10collective18CollectiveEpilogueINS1D_23Sm100TmaWarpSpecializedILi3ELi2ELi16ELb1ELb0EEEJSG_NS5_IJNSR_ISF_SC_EENSR_INSA_ILi32EEESC_EEEEESH_SI_SH_SI_NS1D_6fusion15FusionCallbacksIS1H_NS1M_17LinearCombinationISH_fSH_fLNS_15FloatRoundStyleE2EEESG_S1L_JEEENS4_5SM1004TMEM4LOAD26SM100_TMEM_LOAD_16dp256b4xESZ_NS10_INS11_ILi2ELi4ELi3EEES14_NSR_INS5_IJS15_S1J_EEENS5_IJS1J_SC_EEEEEEENS4_17SM75_U32x4_LDSM_NENS4_14SM90_TMA_STOREES20_NS4_17SM90_U32x4_STSM_NENS4_39AutoVectorizingCopyWithAssumedAlignmentILi128EEEEEEvvEEEEvNT_6ParamsE --------------------------
	.section	.nv.constant0._ZN7cutlass13device_kernelINS_4gemm6kernel13GemmUniversalIN4cute5tupleIJiiiiEEENS1_10collective13CollectiveMmaINS1_35MainloopSm100TmaUmmaWarpSpecializedILi5ELi2ELi4ENS5_IJNS4_1CILi2EEENSA_ILi1EEESC_EEEEENS5_IJNSA_ILi64EEESF_SF_EEENS_10bfloat16_tENS5_IJlSC_lEEESH_SI_NS4_8TiledMMAINS4_8MMA_AtomIJNS4_20SM100_MMA_F16BF16_SSISH_SH_fLi64ELi64ELNS4_4UMMA5MajorE0ELSN_0ELNSM_7ScaleInE0ELSO_0EEEEEENS4_6LayoutINS5_IJSC_SC_SC_EEENS5_IJNSA_ILi0EEEST_ST_EEEEENS5_IJNS4_10UnderscoreESW_SW_EEEEENS4_13SM90_TMA_LOADENS4_14ComposedLayoutINS4_7SwizzleILi3ELi4ELi3EEENS4_18smem_ptr_flag_bitsILi16EEENSR_INS5_IJNSA_ILi8EEESF_EEENS5_IJSF_SC_EEEEEEEvNS4_8identityENS4_23SM90_TMA_LOAD_MULTICASTES19_vS1A_EENS_8epilogue10collective18CollectiveEpilogueINS1D_23Sm100TmaWarpSpecializedILi3ELi2ELi16ELb1ELb0EEEJSG_NS5_IJNSR_ISF_SC_EENSR_INSA_ILi32EEESC_EEEEESH_SI_SH_SI_NS1D_6fusion15FusionCallbacksIS1H_NS1M_17LinearCombinationISH_fSH_fLNS_15FloatRoundStyleE2EEESG_S1L_JEEENS4_5SM1004TMEM4LOAD26SM100_TMEM_LOAD_16dp256b4xESZ_NS10_INS11_ILi2ELi4ELi3EEES14_NSR_INS5_IJS15_S1J_EEENS5_IJS1J_SC_EEEEEEENS4_17SM75_U32x4_LDSM_NENS4_14SM90_TMA_STOREES20_NS4_17SM90_U32x4_STSM_NENS4_39AutoVectorizingCopyWithAssumedAlignmentILi128EEEEEEvvEEEEvNT_6ParamsE,"a",@progbits
	.sectionflags	@""
	.align	4
.nv.constant0._ZN7cutlass13device_kernelINS_4gemm6kernel13GemmUniversalIN4cute5tupleIJiiiiEEENS1_10collective13CollectiveMmaINS1_35MainloopSm100TmaUmmaWarpSpecializedILi5ELi2ELi4ENS5_IJNS4_1CILi2EEENSA_ILi1EEESC_EEEEENS5_IJNSA_ILi64EEESF_SF_EEENS_10bfloat16_tENS5_IJlSC_lEEESH_SI_NS4_8TiledMMAINS4_8MMA_AtomIJNS4_20SM100_MMA_F16BF16_SSISH_SH_fLi64ELi64ELNS4_4UMMA5MajorE0ELSN_0ELNSM_7ScaleInE0ELSO_0EEEEEENS4_6LayoutINS5_IJSC_SC_SC_EEENS5_IJNSA_ILi0EEEST_ST_EEEEENS5_IJNS4_10UnderscoreESW_SW_EEEEENS4_13SM90_TMA_LOADENS4_14ComposedLayoutINS4_7SwizzleILi3ELi4ELi3EEENS4_18smem_ptr_flag_bitsILi16EEENSR_INS5_IJNSA_ILi8EEESF_EEENS5_IJSF_SC_EEEEEEEvNS4_8identityENS4_23SM90_TMA_LOAD_MULTICASTES19_vS1A_EENS_8epilogue10collective18CollectiveEpilogueINS1D_23Sm100TmaWarpSpecializedILi3ELi2ELi16ELb1ELb0EEEJSG_NS5_IJNSR_ISF_SC_EENSR_INSA_ILi32EEESC_EEEEESH_SI_SH_SI_NS1D_6fusion15FusionCallbacksIS1H_NS1M_17LinearCombinationISH_fSH_fLNS_15FloatRoundStyleE2EEESG_S1L_JEEENS4_5SM1004TMEM4LOAD26SM100_TMEM_LOAD_16dp256b4xESZ_NS10_INS11_ILi2ELi4ELi3EEES14_NSR_INS5_IJS15_S1J_EEENS5_IJS1J_SC_EEEEEEENS4_17SM75_U32x4_LDSM_NENS4_14SM90_TMA_STOREES20_NS4_17SM90_U32x4_STSM_NENS4_39AutoVectorizingCopyWithAssumedAlignmentILi128EEEEEEvvEEEEvNT_6ParamsE:
	.zero		2944


//--------------------- SYMBOLS --------------------------

	.type		.nv.reservedSmem.offset0,@object
	.size		.nv.reservedSmem.offset0,0x4
	.type		.nv.reservedSmem.cap,@object
	.size		.nv.reservedSmem.cap,0x4
	.type		__assertfail,@function
